//
// Generated by NVIDIA NVVM Compiler
//
// Compiler Build ID: CL-36424714
// Cuda compilation tools, release 13.0, V13.0.88
// Based on NVVM 20.0.0
//

.version 9.0
.target sm_100
.address_size 64

	// .globl	_Z22kernel_build_chirps_2dP6float2S0_iff
.global .align 4 .b8 __cudart_i2opi_f[24] = {65, 144, 67, 60, 153, 149, 98, 219, 192, 221, 52, 245, 209, 87, 39, 252, 41, 21, 68, 78, 110, 131, 249, 162};

.visible .entry _Z22kernel_build_chirps_2dP6float2S0_iff(
	.param .u64 .ptr .align 1 _Z22kernel_build_chirps_2dP6float2S0_iff_param_0,
	.param .u64 .ptr .align 1 _Z22kernel_build_chirps_2dP6float2S0_iff_param_1,
	.param .u32 _Z22kernel_build_chirps_2dP6float2S0_iff_param_2,
	.param .f32 _Z22kernel_build_chirps_2dP6float2S0_iff_param_3,
	.param .f32 _Z22kernel_build_chirps_2dP6float2S0_iff_param_4
)
{
	.local .align 4 .b8 	__local_depot0[28];
	.reg .b64 	%SP;
	.reg .b64 	%SPL;
	.reg .pred 	%p<34>;
	.reg .b32 	%r<171>;
	.reg .b32 	%f<109>;
	.reg .b64 	%rd<83>;
	.reg .b64 	%fd<9>;

	mov.u64 	%SPL, __local_depot0;
	ld.param.u64 	%rd30, [_Z22kernel_build_chirps_2dP6float2S0_iff_param_0];
	ld.param.u64 	%rd31, [_Z22kernel_build_chirps_2dP6float2S0_iff_param_1];
	ld.param.u32 	%r59, [_Z22kernel_build_chirps_2dP6float2S0_iff_param_2];
	ld.param.f32 	%f21, [_Z22kernel_build_chirps_2dP6float2S0_iff_param_3];
	ld.param.f32 	%f22, [_Z22kernel_build_chirps_2dP6float2S0_iff_param_4];
	add.u64 	%rd1, %SPL, 0;
	mov.u32 	%r60, %ctaid.x;
	mov.u32 	%r61, %ntid.x;
	mov.u32 	%r62, %tid.x;
	mad.lo.s32 	%r1, %r60, %r61, %r62;
	mov.u32 	%r63, %ctaid.y;
	mov.u32 	%r64, %ntid.y;
	mov.u32 	%r65, %tid.y;
	mad.lo.s32 	%r66, %r63, %r64, %r65;
	max.s32 	%r67, %r1, %r66;
	setp.ge.s32 	%p1, %r67, %r59;
	@%p1 bra 	$L__BB0_34;
	mad.lo.s32 	%r3, %r59, %r66, %r1;
	cvt.rn.f32.s32 	%f23, %r1;
	shr.u32 	%r68, %r59, 1;
	cvt.rn.f32.u32 	%f24, %r68;
	sub.f32 	%f25, %f23, %f24;
	cvt.rn.f32.u32 	%f26, %r66;
	sub.f32 	%f27, %f26, %f24;
	mul.f32 	%f28, %f27, %f27;
	fma.rn.f32 	%f29, %f25, %f25, %f28;
	cvt.rn.f32.u32 	%f30, %r59;
	div.rn.f32 	%f31, %f29, %f30;
	sub.f32 	%f32, %f21, %f22;
	mul.f32 	%f33, %f32, 0f40490FDB;
	mul.f32 	%f1, %f33, %f31;
	mul.f32 	%f34, %f22, 0f40490FDB;
	mul.f32 	%f2, %f34, %f31;
	mul.f32 	%f35, %f1, 0f3F22F983;
	cvt.rni.s32.f32 	%r162, %f35;
	cvt.rn.f32.s32 	%f36, %r162;
	fma.rn.f32 	%f37, %f36, 0fBFC90FDA, %f1;
	fma.rn.f32 	%f38, %f36, 0fB3A22168, %f37;
	fma.rn.f32 	%f106, %f36, 0fA7C234C5, %f38;
	abs.f32 	%f4, %f1;
	setp.ltu.f32 	%p2, %f4, 0f47CE4780;
	mov.u32 	%r158, %r162;
	mov.f32 	%f105, %f106;
	@%p2 bra 	$L__BB0_9;
	setp.neu.f32 	%p3, %f4, 0f7F800000;
	@%p3 bra 	$L__BB0_4;
	mov.f32 	%f41, 0f00000000;
	mul.rn.f32 	%f105, %f1, %f41;
	mov.b32 	%r158, 0;
	bra.uni 	$L__BB0_9;
$L__BB0_4:
	mov.b32 	%r5, %f1;
	shl.b32 	%r70, %r5, 8;
	or.b32  	%r6, %r70, -2147483648;
	mov.b64 	%rd73, 0;
	mov.b32 	%r155, 0;
	mov.u64 	%rd71, __cudart_i2opi_f;
	mov.u64 	%rd72, %rd1;
$L__BB0_5:
	.pragma "nounroll";
	ld.global.nc.u32 	%r71, [%rd71];
	mad.wide.u32 	%rd35, %r71, %r6, %rd73;
	shr.u64 	%rd73, %rd35, 32;
	st.local.u32 	[%rd72], %rd35;
	add.s32 	%r155, %r155, 1;
	add.s64 	%rd72, %rd72, 4;
	add.s64 	%rd71, %rd71, 4;
	setp.ne.s32 	%p4, %r155, 6;
	@%p4 bra 	$L__BB0_5;
	shr.u32 	%r72, %r5, 23;
	st.local.u32 	[%rd1+24], %rd73;
	and.b32  	%r9, %r72, 31;
	and.b32  	%r73, %r72, 224;
	add.s32 	%r74, %r73, -128;
	shr.u32 	%r75, %r74, 5;
	mul.wide.u32 	%rd36, %r75, 4;
	sub.s64 	%rd8, %rd1, %rd36;
	ld.local.u32 	%r156, [%rd8+24];
	ld.local.u32 	%r157, [%rd8+20];
	setp.eq.s32 	%p5, %r9, 0;
	@%p5 bra 	$L__BB0_8;
	shf.l.wrap.b32 	%r156, %r157, %r156, %r9;
	ld.local.u32 	%r76, [%rd8+16];
	shf.l.wrap.b32 	%r157, %r76, %r157, %r9;
$L__BB0_8:
	shr.u32 	%r77, %r156, 30;
	shf.l.wrap.b32 	%r78, %r157, %r156, 2;
	shl.b32 	%r79, %r157, 2;
	shr.u32 	%r80, %r78, 31;
	add.s32 	%r81, %r80, %r77;
	neg.s32 	%r82, %r81;
	setp.lt.s32 	%p6, %r5, 0;
	selp.b32 	%r158, %r82, %r81, %p6;
	xor.b32  	%r83, %r78, %r5;
	shr.s32 	%r84, %r78, 31;
	xor.b32  	%r85, %r84, %r78;
	xor.b32  	%r86, %r84, %r79;
	cvt.u64.u32 	%rd37, %r85;
	shl.b64 	%rd38, %rd37, 32;
	cvt.u64.u32 	%rd39, %r86;
	or.b64  	%rd40, %rd38, %rd39;
	cvt.rn.f64.s64 	%fd1, %rd40;
	mul.f64 	%fd2, %fd1, 0d3BF921FB54442D19;
	cvt.rn.f32.f64 	%f39, %fd2;
	neg.f32 	%f40, %f39;
	setp.lt.s32 	%p7, %r83, 0;
	selp.f32 	%f105, %f40, %f39, %p7;
$L__BB0_9:
	setp.ltu.f32 	%p8, %f4, 0f47CE4780;
	add.s32 	%r88, %r158, 1;
	mul.rn.f32 	%f42, %f105, %f105;
	and.b32  	%r89, %r158, 1;
	setp.eq.b32 	%p9, %r89, 1;
	selp.f32 	%f43, %f105, 0f3F800000, %p9;
	fma.rn.f32 	%f44, %f42, %f43, 0f00000000;
	fma.rn.f32 	%f45, %f42, 0f37CBAC00, 0fBAB607ED;
	selp.f32 	%f46, 0fB94D4153, %f45, %p9;
	selp.f32 	%f47, 0f3C0885E4, 0f3D2AAABB, %p9;
	fma.rn.f32 	%f48, %f46, %f42, %f47;
	selp.f32 	%f49, 0fBE2AAAA8, 0fBEFFFFFF, %p9;
	fma.rn.f32 	%f50, %f48, %f42, %f49;
	fma.rn.f32 	%f51, %f50, %f44, %f43;
	and.b32  	%r90, %r88, 2;
	setp.eq.s32 	%p10, %r90, 0;
	mov.f32 	%f52, 0f00000000;
	sub.f32 	%f53, %f52, %f51;
	selp.f32 	%f8, %f51, %f53, %p10;
	@%p8 bra 	$L__BB0_17;
	setp.neu.f32 	%p11, %f4, 0f7F800000;
	@%p11 bra 	$L__BB0_12;
	mov.f32 	%f56, 0f00000000;
	mul.rn.f32 	%f106, %f1, %f56;
	mov.b32 	%r162, 0;
	bra.uni 	$L__BB0_17;
$L__BB0_12:
	mov.b32 	%r18, %f1;
	shl.b32 	%r92, %r18, 8;
	or.b32  	%r19, %r92, -2147483648;
	mov.b64 	%rd76, 0;
	mov.b32 	%r159, 0;
	mov.u64 	%rd74, __cudart_i2opi_f;
	mov.u64 	%rd75, %rd1;
$L__BB0_13:
	.pragma "nounroll";
	ld.global.nc.u32 	%r93, [%rd74];
	mad.wide.u32 	%rd43, %r93, %r19, %rd76;
	shr.u64 	%rd76, %rd43, 32;
	st.local.u32 	[%rd75], %rd43;
	add.s32 	%r159, %r159, 1;
	add.s64 	%rd75, %rd75, 4;
	add.s64 	%rd74, %rd74, 4;
	setp.ne.s32 	%p12, %r159, 6;
	@%p12 bra 	$L__BB0_13;
	shr.u32 	%r94, %r18, 23;
	st.local.u32 	[%rd1+24], %rd76;
	and.b32  	%r22, %r94, 31;
	and.b32  	%r95, %r94, 224;
	add.s32 	%r96, %r95, -128;
	shr.u32 	%r97, %r96, 5;
	mul.wide.u32 	%rd44, %r97, 4;
	sub.s64 	%rd15, %rd1, %rd44;
	ld.local.u32 	%r160, [%rd15+24];
	ld.local.u32 	%r161, [%rd15+20];
	setp.eq.s32 	%p13, %r22, 0;
	@%p13 bra 	$L__BB0_16;
	shf.l.wrap.b32 	%r160, %r161, %r160, %r22;
	ld.local.u32 	%r98, [%rd15+16];
	shf.l.wrap.b32 	%r161, %r98, %r161, %r22;
$L__BB0_16:
	shr.u32 	%r99, %r160, 30;
	shf.l.wrap.b32 	%r100, %r161, %r160, 2;
	shl.b32 	%r101, %r161, 2;
	shr.u32 	%r102, %r100, 31;
	add.s32 	%r103, %r102, %r99;
	neg.s32 	%r104, %r103;
	setp.lt.s32 	%p14, %r18, 0;
	selp.b32 	%r162, %r104, %r103, %p14;
	xor.b32  	%r105, %r100, %r18;
	shr.s32 	%r106, %r100, 31;
	xor.b32  	%r107, %r106, %r100;
	xor.b32  	%r108, %r106, %r101;
	cvt.u64.u32 	%rd45, %r107;
	shl.b64 	%rd46, %rd45, 32;
	cvt.u64.u32 	%rd47, %r108;
	or.b64  	%rd48, %rd46, %rd47;
	cvt.rn.f64.s64 	%fd3, %rd48;
	mul.f64 	%fd4, %fd3, 0d3BF921FB54442D19;
	cvt.rn.f32.f64 	%f54, %fd4;
	neg.f32 	%f55, %f54;
	setp.lt.s32 	%p15, %r105, 0;
	selp.f32 	%f106, %f55, %f54, %p15;
$L__BB0_17:
	mul.rn.f32 	%f57, %f106, %f106;
	and.b32  	%r110, %r162, 1;
	setp.eq.b32 	%p16, %r110, 1;
	selp.f32 	%f58, 0f3F800000, %f106, %p16;
	fma.rn.f32 	%f59, %f57, %f58, 0f00000000;
	fma.rn.f32 	%f60, %f57, 0f37CBAC00, 0fBAB607ED;
	selp.f32 	%f61, %f60, 0fB94D4153, %p16;
	selp.f32 	%f62, 0f3D2AAABB, 0f3C0885E4, %p16;
	fma.rn.f32 	%f63, %f61, %f57, %f62;
	selp.f32 	%f64, 0fBEFFFFFF, 0fBE2AAAA8, %p16;
	fma.rn.f32 	%f65, %f63, %f57, %f64;
	fma.rn.f32 	%f66, %f65, %f59, %f58;
	and.b32  	%r111, %r162, 2;
	setp.eq.s32 	%p17, %r111, 0;
	mov.f32 	%f67, 0f00000000;
	sub.f32 	%f68, %f67, %f66;
	selp.f32 	%f69, %f66, %f68, %p17;
	cvta.to.global.u64 	%rd49, %rd30;
	mul.wide.s32 	%rd50, %r3, 8;
	add.s64 	%rd51, %rd49, %rd50;
	st.global.v2.f32 	[%rd51], {%f8, %f69};
	mul.f32 	%f70, %f2, 0f3F22F983;
	cvt.rni.s32.f32 	%r170, %f70;
	cvt.rn.f32.s32 	%f71, %r170;
	fma.rn.f32 	%f72, %f71, 0fBFC90FDA, %f2;
	fma.rn.f32 	%f73, %f71, 0fB3A22168, %f72;
	fma.rn.f32 	%f108, %f71, 0fA7C234C5, %f73;
	abs.f32 	%f13, %f2;
	setp.ltu.f32 	%p18, %f13, 0f47CE4780;
	mov.u32 	%r166, %r170;
	mov.f32 	%f107, %f108;
	@%p18 bra 	$L__BB0_25;
	setp.neu.f32 	%p19, %f13, 0f7F800000;
	@%p19 bra 	$L__BB0_20;
	mov.f32 	%f76, 0f00000000;
	mul.rn.f32 	%f107, %f2, %f76;
	mov.b32 	%r166, 0;
	bra.uni 	$L__BB0_25;
$L__BB0_20:
	mov.b32 	%r32, %f2;
	shl.b32 	%r113, %r32, 8;
	or.b32  	%r33, %r113, -2147483648;
	mov.b64 	%rd79, 0;
	mov.b32 	%r163, 0;
	mov.u64 	%rd77, __cudart_i2opi_f;
	mov.u64 	%rd78, %rd1;
$L__BB0_21:
	.pragma "nounroll";
	ld.global.nc.u32 	%r114, [%rd77];
	mad.wide.u32 	%rd54, %r114, %r33, %rd79;
	shr.u64 	%rd79, %rd54, 32;
	st.local.u32 	[%rd78], %rd54;
	add.s32 	%r163, %r163, 1;
	add.s64 	%rd78, %rd78, 4;
	add.s64 	%rd77, %rd77, 4;
	setp.ne.s32 	%p20, %r163, 6;
	@%p20 bra 	$L__BB0_21;
	shr.u32 	%r115, %r32, 23;
	st.local.u32 	[%rd1+24], %rd79;
	and.b32  	%r36, %r115, 31;
	and.b32  	%r116, %r115, 224;
	add.s32 	%r117, %r116, -128;
	shr.u32 	%r118, %r117, 5;
	mul.wide.u32 	%rd55, %r118, 4;
	sub.s64 	%rd22, %rd1, %rd55;
	ld.local.u32 	%r164, [%rd22+24];
	ld.local.u32 	%r165, [%rd22+20];
	setp.eq.s32 	%p21, %r36, 0;
	@%p21 bra 	$L__BB0_24;
	shf.l.wrap.b32 	%r164, %r165, %r164, %r36;
	ld.local.u32 	%r119, [%rd22+16];
	shf.l.wrap.b32 	%r165, %r119, %r165, %r36;
$L__BB0_24:
	shr.u32 	%r120, %r164, 30;
	shf.l.wrap.b32 	%r121, %r165, %r164, 2;
	shl.b32 	%r122, %r165, 2;
	shr.u32 	%r123, %r121, 31;
	add.s32 	%r124, %r123, %r120;
	neg.s32 	%r125, %r124;
	setp.lt.s32 	%p22, %r32, 0;
	selp.b32 	%r166, %r125, %r124, %p22;
	xor.b32  	%r126, %r121, %r32;
	shr.s32 	%r127, %r121, 31;
	xor.b32  	%r128, %r127, %r121;
	xor.b32  	%r129, %r127, %r122;
	cvt.u64.u32 	%rd56, %r128;
	shl.b64 	%rd57, %rd56, 32;
	cvt.u64.u32 	%rd58, %r129;
	or.b64  	%rd59, %rd57, %rd58;
	cvt.rn.f64.s64 	%fd5, %rd59;
	mul.f64 	%fd6, %fd5, 0d3BF921FB54442D19;
	cvt.rn.f32.f64 	%f74, %fd6;
	neg.f32 	%f75, %f74;
	setp.lt.s32 	%p23, %r126, 0;
	selp.f32 	%f107, %f75, %f74, %p23;
$L__BB0_25:
	setp.ltu.f32 	%p24, %f13, 0f47CE4780;
	add.s32 	%r131, %r166, 1;
	mul.rn.f32 	%f77, %f107, %f107;
	and.b32  	%r132, %r166, 1;
	setp.eq.b32 	%p25, %r132, 1;
	selp.f32 	%f78, %f107, 0f3F800000, %p25;
	fma.rn.f32 	%f79, %f77, %f78, 0f00000000;
	fma.rn.f32 	%f80, %f77, 0f37CBAC00, 0fBAB607ED;
	selp.f32 	%f81, 0fB94D4153, %f80, %p25;
	selp.f32 	%f82, 0f3C0885E4, 0f3D2AAABB, %p25;
	fma.rn.f32 	%f83, %f81, %f77, %f82;
	selp.f32 	%f84, 0fBE2AAAA8, 0fBEFFFFFF, %p25;
	fma.rn.f32 	%f85, %f83, %f77, %f84;
	fma.rn.f32 	%f86, %f85, %f79, %f78;
	and.b32  	%r133, %r131, 2;
	setp.eq.s32 	%p26, %r133, 0;
	mov.f32 	%f87, 0f00000000;
	sub.f32 	%f88, %f87, %f86;
	selp.f32 	%f17, %f86, %f88, %p26;
	@%p24 bra 	$L__BB0_33;
	setp.neu.f32 	%p27, %f13, 0f7F800000;
	@%p27 bra 	$L__BB0_28;
	mov.f32 	%f91, 0f00000000;
	mul.rn.f32 	%f108, %f2, %f91;
	mov.b32 	%r170, 0;
	bra.uni 	$L__BB0_33;
$L__BB0_28:
	mov.b32 	%r45, %f2;
	shl.b32 	%r135, %r45, 8;
	or.b32  	%r46, %r135, -2147483648;
	mov.b64 	%rd82, 0;
	mov.b32 	%r167, 0;
	mov.u64 	%rd80, __cudart_i2opi_f;
	mov.u64 	%rd81, %rd1;
$L__BB0_29:
	.pragma "nounroll";
	ld.global.nc.u32 	%r136, [%rd80];
	mad.wide.u32 	%rd62, %r136, %r46, %rd82;
	shr.u64 	%rd82, %rd62, 32;
	st.local.u32 	[%rd81], %rd62;
	add.s32 	%r167, %r167, 1;
	add.s64 	%rd81, %rd81, 4;
	add.s64 	%rd80, %rd80, 4;
	setp.ne.s32 	%p28, %r167, 6;
	@%p28 bra 	$L__BB0_29;
	shr.u32 	%r137, %r45, 23;
	st.local.u32 	[%rd1+24], %rd82;
	and.b32  	%r49, %r137, 31;
	and.b32  	%r138, %r137, 224;
	add.s32 	%r139, %r138, -128;
	shr.u32 	%r140, %r139, 5;
	mul.wide.u32 	%rd63, %r140, 4;
	sub.s64 	%rd29, %rd1, %rd63;
	ld.local.u32 	%r168, [%rd29+24];
	ld.local.u32 	%r169, [%rd29+20];
	setp.eq.s32 	%p29, %r49, 0;
	@%p29 bra 	$L__BB0_32;
	shf.l.wrap.b32 	%r168, %r169, %r168, %r49;
	ld.local.u32 	%r141, [%rd29+16];
	shf.l.wrap.b32 	%r169, %r141, %r169, %r49;
$L__BB0_32:
	shr.u32 	%r142, %r168, 30;
	shf.l.wrap.b32 	%r143, %r169, %r168, 2;
	shl.b32 	%r144, %r169, 2;
	shr.u32 	%r145, %r143, 31;
	add.s32 	%r146, %r145, %r142;
	neg.s32 	%r147, %r146;
	setp.lt.s32 	%p30, %r45, 0;
	selp.b32 	%r170, %r147, %r146, %p30;
	xor.b32  	%r148, %r143, %r45;
	shr.s32 	%r149, %r143, 31;
	xor.b32  	%r150, %r149, %r143;
	xor.b32  	%r151, %r149, %r144;
	cvt.u64.u32 	%rd64, %r150;
	shl.b64 	%rd65, %rd64, 32;
	cvt.u64.u32 	%rd66, %r151;
	or.b64  	%rd67, %rd65, %rd66;
	cvt.rn.f64.s64 	%fd7, %rd67;
	mul.f64 	%fd8, %fd7, 0d3BF921FB54442D19;
	cvt.rn.f32.f64 	%f89, %fd8;
	neg.f32 	%f90, %f89;
	setp.lt.s32 	%p31, %r148, 0;
	selp.f32 	%f108, %f90, %f89, %p31;
$L__BB0_33:
	mul.rn.f32 	%f92, %f108, %f108;
	and.b32  	%r153, %r170, 1;
	setp.eq.b32 	%p32, %r153, 1;
	selp.f32 	%f93, 0f3F800000, %f108, %p32;
	fma.rn.f32 	%f94, %f92, %f93, 0f00000000;
	fma.rn.f32 	%f95, %f92, 0f37CBAC00, 0fBAB607ED;
	selp.f32 	%f96, %f95, 0fB94D4153, %p32;
	selp.f32 	%f97, 0f3D2AAABB, 0f3C0885E4, %p32;
	fma.rn.f32 	%f98, %f96, %f92, %f97;
	selp.f32 	%f99, 0fBEFFFFFF, 0fBE2AAAA8, %p32;
	fma.rn.f32 	%f100, %f98, %f92, %f99;
	fma.rn.f32 	%f101, %f100, %f94, %f93;
	and.b32  	%r154, %r170, 2;
	setp.eq.s32 	%p33, %r154, 0;
	mov.f32 	%f102, 0f00000000;
	sub.f32 	%f103, %f102, %f101;
	selp.f32 	%f104, %f101, %f103, %p33;
	cvta.to.global.u64 	%rd68, %rd31;
	add.s64 	%rd70, %rd68, %rd50;
	st.global.v2.f32 	[%rd70], {%f17, %f104};
$L__BB0_34:
	ret;

}
	// .globl	_Z24kernel_pointwise_mul_modPK6float2S1_PS_i
.visible .entry _Z24kernel_pointwise_mul_modPK6float2S1_PS_i(
	.param .u64 .ptr .align 1 _Z24kernel_pointwise_mul_modPK6float2S1_PS_i_param_0,
	.param .u64 .ptr .align 1 _Z24kernel_pointwise_mul_modPK6float2S1_PS_i_param_1,
	.param .u64 .ptr .align 1 _Z24kernel_pointwise_mul_modPK6float2S1_PS_i_param_2,
	.param .u32 _Z24kernel_pointwise_mul_modPK6float2S1_PS_i_param_3
)
{
	.reg .pred 	%p<2>;
	.reg .b32 	%r<6>;
	.reg .b32 	%f<10>;
	.reg .b64 	%rd<11>;

	ld.param.u64 	%rd1, [_Z24kernel_pointwise_mul_modPK6float2S1_PS_i_param_0];
	ld.param.u64 	%rd2, [_Z24kernel_pointwise_mul_modPK6float2S1_PS_i_param_1];
	ld.param.u64 	%rd3, [_Z24kernel_pointwise_mul_modPK6float2S1_PS_i_param_2];
	ld.param.u32 	%r2, [_Z24kernel_pointwise_mul_modPK6float2S1_PS_i_param_3];
	mov.u32 	%r3, %ctaid.x;
	mov.u32 	%r4, %ntid.x;
	mov.u32 	%r5, %tid.x;
	mad.lo.s32 	%r1, %r3, %r4, %r5;
	setp.ge.s32 	%p1, %r1, %r2;
	@%p1 bra 	$L__BB1_2;
	cvta.to.global.u64 	%rd4, %rd1;
	cvta.to.global.u64 	%rd5, %rd2;
	cvta.to.global.u64 	%rd6, %rd3;
	mul.wide.s32 	%rd7, %r1, 8;
	add.s64 	%rd8, %rd4, %rd7;
	ld.global.nc.v2.f32 	{%f1, %f2}, [%rd8];
	add.s64 	%rd9, %rd5, %rd7;
	ld.global.nc.v2.f32 	{%f3, %f4}, [%rd9];
	mul.f32 	%f5, %f1, %f3;
	mul.f32 	%f6, %f2, %f4;
	sub.f32 	%f7, %f5, %f6;
	mul.f32 	%f8, %f1, %f4;
	fma.rn.f32 	%f9, %f2, %f3, %f8;
	add.s64 	%rd10, %rd6, %rd7;
	st.global.v2.f32 	[%rd10], {%f7, %f9};
$L__BB1_2:
	ret;

}
	// .globl	_Z28kernel_pointwise_mul_inplaceP6float2PKS_i
.visible .entry _Z28kernel_pointwise_mul_inplaceP6float2PKS_i(
	.param .u64 .ptr .align 1 _Z28kernel_pointwise_mul_inplaceP6float2PKS_i_param_0,
	.param .u64 .ptr .align 1 _Z28kernel_pointwise_mul_inplaceP6float2PKS_i_param_1,
	.param .u32 _Z28kernel_pointwise_mul_inplaceP6float2PKS_i_param_2
)
{
	.reg .pred 	%p<2>;
	.reg .b32 	%r<6>;
	.reg .b32 	%f<10>;
	.reg .b64 	%rd<8>;

	ld.param.u64 	%rd1, [_Z28kernel_pointwise_mul_inplaceP6float2PKS_i_param_0];
	ld.param.u64 	%rd2, [_Z28kernel_pointwise_mul_inplaceP6float2PKS_i_param_1];
	ld.param.u32 	%r2, [_Z28kernel_pointwise_mul_inplaceP6float2PKS_i_param_2];
	mov.u32 	%r3, %ctaid.x;
	mov.u32 	%r4, %ntid.x;
	mov.u32 	%r5, %tid.x;
	mad.lo.s32 	%r1, %r3, %r4, %r5;
	setp.ge.s32 	%p1, %r1, %r2;
	@%p1 bra 	$L__BB2_2;
	cvta.to.global.u64 	%rd3, %rd1;
	cvta.to.global.u64 	%rd4, %rd2;
	mul.wide.s32 	%rd5, %r1, 8;
	add.s64 	%rd6, %rd3, %rd5;
	ld.global.v2.f32 	{%f1, %f2}, [%rd6];
	add.s64 	%rd7, %rd4, %rd5;
	ld.global.nc.v2.f32 	{%f3, %f4}, [%rd7];
	mul.f32 	%f5, %f1, %f3;
	mul.f32 	%f6, %f2, %f4;
	sub.f32 	%f7, %f5, %f6;
	mul.f32 	%f8, %f1, %f4;
	fma.rn.f32 	%f9, %f2, %f3, %f8;
	st.global.v2.f32 	[%rd6], {%f7, %f9};
$L__BB2_2:
	ret;

}
	// .globl	_Z16kernel_conjugatePK6float2PS_i
.visible .entry _Z16kernel_conjugatePK6float2PS_i(
	.param .u64 .ptr .align 1 _Z16kernel_conjugatePK6float2PS_i_param_0,
	.param .u64 .ptr .align 1 _Z16kernel_conjugatePK6float2PS_i_param_1,
	.param .u32 _Z16kernel_conjugatePK6float2PS_i_param_2
)
{
	.reg .pred 	%p<2>;
	.reg .b32 	%r<6>;
	.reg .b32 	%f<4>;
	.reg .b64 	%rd<8>;

	ld.param.u64 	%rd1, [_Z16kernel_conjugatePK6float2PS_i_param_0];
	ld.param.u64 	%rd2, [_Z16kernel_conjugatePK6float2PS_i_param_1];
	ld.param.u32 	%r2, [_Z16kernel_conjugatePK6float2PS_i_param_2];
	mov.u32 	%r3, %ctaid.x;
	mov.u32 	%r4, %ntid.x;
	mov.u32 	%r5, %tid.x;
	mad.lo.s32 	%r1, %r3, %r4, %r5;
	setp.ge.s32 	%p1, %r1, %r2;
	@%p1 bra 	$L__BB3_2;
	cvta.to.global.u64 	%rd3, %rd1;
	cvta.to.global.u64 	%rd4, %rd2;
	mul.wide.s32 	%rd5, %r1, 8;
	add.s64 	%rd6, %rd3, %rd5;
	ld.global.nc.v2.f32 	{%f1, %f2}, [%rd6];
	neg.f32 	%f3, %f2;
	add.s64 	%rd7, %rd4, %rd5;
	st.global.v2.f32 	[%rd7], {%f1, %f3};
$L__BB3_2:
	ret;

}
	// .globl	_Z20kernel_pointwise_invPK6float2PS_i
.visible .entry _Z20kernel_pointwise_invPK6float2PS_i(
	.param .u64 .ptr .align 1 _Z20kernel_pointwise_invPK6float2PS_i_param_0,
	.param .u64 .ptr .align 1 _Z20kernel_pointwise_invPK6float2PS_i_param_1,
	.param .u32 _Z20kernel_pointwise_invPK6float2PS_i_param_2
)
{
	.reg .pred 	%p<3>;
	.reg .b32 	%r<6>;
	.reg .b32 	%f<9>;
	.reg .b64 	%rd<11>;

	ld.param.u64 	%rd2, [_Z20kernel_pointwise_invPK6float2PS_i_param_0];
	ld.param.u64 	%rd3, [_Z20kernel_pointwise_invPK6float2PS_i_param_1];
	ld.param.u32 	%r2, [_Z20kernel_pointwise_invPK6float2PS_i_param_2];
	cvta.to.global.u64 	%rd1, %rd3;
	mov.u32 	%r3, %ctaid.x;
	mov.u32 	%r4, %ntid.x;
	mov.u32 	%r5, %tid.x;
	mad.lo.s32 	%r1, %r3, %r4, %r5;
	setp.ge.s32 	%p1, %r1, %r2;
	@%p1 bra 	$L__BB4_4;
	cvta.to.global.u64 	%rd4, %rd2;
	mul.wide.s32 	%rd5, %r1, 8;
	add.s64 	%rd6, %rd4, %rd5;
	ld.global.nc.v2.f32 	{%f1, %f2}, [%rd6];
	mul.f32 	%f4, %f2, %f2;
	fma.rn.f32 	%f3, %f1, %f1, %f4;
	setp.neu.f32 	%p2, %f3, 0f00000000;
	@%p2 bra 	$L__BB4_3;
	add.s64 	%rd10, %rd1, %rd5;
	mov.f32 	%f8, 0f00000000;
	st.global.v2.f32 	[%rd10], {%f8, %f8};
	bra.uni 	$L__BB4_4;
$L__BB4_3:
	div.rn.f32 	%f5, %f1, %f3;
	neg.f32 	%f6, %f2;
	div.rn.f32 	%f7, %f6, %f3;
	add.s64 	%rd8, %rd1, %rd5;
	st.global.v2.f32 	[%rd8], {%f5, %f7};
$L__BB4_4:
	ret;

}
	// .globl	_Z22kernel_final_scale_modPK6float2S1_PS_S_fi
.visible .entry _Z22kernel_final_scale_modPK6float2S1_PS_S_fi(
	.param .u64 .ptr .align 1 _Z22kernel_final_scale_modPK6float2S1_PS_S_fi_param_0,
	.param .u64 .ptr .align 1 _Z22kernel_final_scale_modPK6float2S1_PS_S_fi_param_1,
	.param .u64 .ptr .align 1 _Z22kernel_final_scale_modPK6float2S1_PS_S_fi_param_2,
	.param .align 8 .b8 _Z22kernel_final_scale_modPK6float2S1_PS_S_fi_param_3[8],
	.param .f32 _Z22kernel_final_scale_modPK6float2S1_PS_S_fi_param_4,
	.param .u32 _Z22kernel_final_scale_modPK6float2S1_PS_S_fi_param_5
)
{
	.reg .pred 	%p<2>;
	.reg .b32 	%r<6>;
	.reg .b32 	%f<20>;
	.reg .b64 	%rd<11>;

	ld.param.u64 	%rd1, [_Z22kernel_final_scale_modPK6float2S1_PS_S_fi_param_0];
	ld.param.u64 	%rd2, [_Z22kernel_final_scale_modPK6float2S1_PS_S_fi_param_1];
	ld.param.u64 	%rd3, [_Z22kernel_final_scale_modPK6float2S1_PS_S_fi_param_2];
	ld.param.v2.f32 	{%f1, %f2}, [_Z22kernel_final_scale_modPK6float2S1_PS_S_fi_param_3];
	ld.param.f32 	%f3, [_Z22kernel_final_scale_modPK6float2S1_PS_S_fi_param_4];
	ld.param.u32 	%r2, [_Z22kernel_final_scale_modPK6float2S1_PS_S_fi_param_5];
	mov.u32 	%r3, %ctaid.x;
	mov.u32 	%r4, %ntid.x;
	mov.u32 	%r5, %tid.x;
	mad.lo.s32 	%r1, %r3, %r4, %r5;
	setp.ge.s32 	%p1, %r1, %r2;
	@%p1 bra 	$L__BB5_2;
	cvta.to.global.u64 	%rd4, %rd1;
	cvta.to.global.u64 	%rd5, %rd2;
	cvta.to.global.u64 	%rd6, %rd3;
	mul.wide.s32 	%rd7, %r1, 8;
	add.s64 	%rd8, %rd4, %rd7;
	ld.global.nc.v2.f32 	{%f4, %f5}, [%rd8];
	mul.f32 	%f6, %f3, %f4;
	mul.f32 	%f7, %f3, %f5;
	add.s64 	%rd9, %rd5, %rd7;
	ld.global.nc.v2.f32 	{%f8, %f9}, [%rd9];
	mul.f32 	%f10, %f6, %f8;
	mul.f32 	%f11, %f7, %f9;
	sub.f32 	%f12, %f10, %f11;
	mul.f32 	%f13, %f6, %f9;
	fma.rn.f32 	%f14, %f7, %f8, %f13;
	mul.f32 	%f15, %f1, %f12;
	mul.f32 	%f16, %f2, %f14;
	sub.f32 	%f17, %f15, %f16;
	mul.f32 	%f18, %f1, %f14;
	fma.rn.f32 	%f19, %f2, %f12, %f18;
	add.s64 	%rd10, %rd6, %rd7;
	st.global.v2.f32 	[%rd10], {%f17, %f19};
$L__BB5_2:
	ret;

}
	// .globl	_Z30kernel_final_scale_mod_inversePK6float2S1_PS_S_i
.visible .entry _Z30kernel_final_scale_mod_inversePK6float2S1_PS_S_i(
	.param .u64 .ptr .align 1 _Z30kernel_final_scale_mod_inversePK6float2S1_PS_S_i_param_0,
	.param .u64 .ptr .align 1 _Z30kernel_final_scale_mod_inversePK6float2S1_PS_S_i_param_1,
	.param .u64 .ptr .align 1 _Z30kernel_final_scale_mod_inversePK6float2S1_PS_S_i_param_2,
	.param .align 8 .b8 _Z30kernel_final_scale_mod_inversePK6float2S1_PS_S_i_param_3[8],
	.param .u32 _Z30kernel_final_scale_mod_inversePK6float2S1_PS_S_i_param_4
)
{
	.reg .pred 	%p<2>;
	.reg .b32 	%r<6>;
	.reg .b32 	%f<17>;
	.reg .b64 	%rd<11>;

	ld.param.u64 	%rd1, [_Z30kernel_final_scale_mod_inversePK6float2S1_PS_S_i_param_0];
	ld.param.u64 	%rd2, [_Z30kernel_final_scale_mod_inversePK6float2S1_PS_S_i_param_1];
	ld.param.u64 	%rd3, [_Z30kernel_final_scale_mod_inversePK6float2S1_PS_S_i_param_2];
	ld.param.v2.f32 	{%f1, %f2}, [_Z30kernel_final_scale_mod_inversePK6float2S1_PS_S_i_param_3];
	ld.param.u32 	%r2, [_Z30kernel_final_scale_mod_inversePK6float2S1_PS_S_i_param_4];
	mov.u32 	%r3, %ctaid.x;
	mov.u32 	%r4, %ntid.x;
	mov.u32 	%r5, %tid.x;
	mad.lo.s32 	%r1, %r3, %r4, %r5;
	setp.ge.s32 	%p1, %r1, %r2;
	@%p1 bra 	$L__BB6_2;
	cvta.to.global.u64 	%rd4, %rd1;
	cvta.to.global.u64 	%rd5, %rd2;
	cvta.to.global.u64 	%rd6, %rd3;
	mul.wide.s32 	%rd7, %r1, 8;
	add.s64 	%rd8, %rd4, %rd7;
	ld.global.nc.v2.f32 	{%f3, %f4}, [%rd8];
	add.s64 	%rd9, %rd5, %rd7;
	ld.global.nc.v2.f32 	{%f5, %f6}, [%rd9];
	mul.f32 	%f7, %f3, %f5;
	mul.f32 	%f8, %f4, %f6;
	sub.f32 	%f9, %f7, %f8;
	mul.f32 	%f10, %f3, %f6;
	fma.rn.f32 	%f11, %f4, %f5, %f10;
	mul.f32 	%f12, %f1, %f9;
	mul.f32 	%f13, %f2, %f11;
	sub.f32 	%f14, %f12, %f13;
	mul.f32 	%f15, %f1, %f11;
	fma.rn.f32 	%f16, %f2, %f9, %f15;
	add.s64 	%rd10, %rd6, %rd7;
	st.global.v2.f32 	[%rd10], {%f14, %f16};
$L__BB6_2:
	ret;

}


// ===== COMPILED SASS (sm_100) =====

	.target	sm_100

	.elftype	@"ET_EXEC"


//--------------------- .note.nv.tkinfo           --------------------------
	.section	.note.nv.tkinfo,"",@"SHT_NOTE"
	.sectionflags	@"SHF_NOTE_NV_TKINFO"
	.tkinfo
        /*0018*/ 	.word	0x00000002
        /*0030*/ 	.string	""
        /*0030*/ 	.string	"ptxas"
        /*0030*/ 	.string	"Cuda compilation tools, release 13.0, V13.0.88"
        /*0030*/ 	.string	"Build cuda_13.0.r13.0/compiler.36424714_0"
        /*0030*/ 	.string	"-arch sm_100 -m 64 "



//--------------------- .note.nv.cuinfo           --------------------------
	.section	.note.nv.cuinfo,"",@"SHT_NOTE"
	.sectionflags	@"SHF_NOTE_NV_CUINFO"
        /*0018*/ 	.short	0x0002
        /*001a*/ 	.short	0x0064
        /*001c*/ 	.short	0x0082
	.zero		2


//--------------------- .nv.info                  --------------------------
	.section	.nv.info,"",@"SHT_CUDA_INFO"
	.align	4


	//----- nvinfo : EIATTR_REGCOUNT
	.align		4
        /*0000*/ 	.byte	0x04, 0x2f
        /*0002*/ 	.short	(.L_2 - .L_1)
	.align		4
.L_1:
        /*0004*/ 	.word	index@(_Z22kernel_build_chirps_2dP6float2S0_iff)
        /*0008*/ 	.word	0x00000018


	//----- nvinfo : EIATTR_FRAME_SIZE
	.align		4
.L_2:
        /*000c*/ 	.byte	0x04, 0x11
        /*000e*/ 	.short	(.L_4 - .L_3)
	.align		4
.L_3:
        /*0010*/ 	.word	index@($__internal_1_$__cuda_sm3x_div_rn_noftz_f32_slowpath)
        /*0014*/ 	.word	0x00000020


	//----- nvinfo : EIATTR_FRAME_SIZE
	.align		4
.L_4:
        /*0018*/ 	.byte	0x04, 0x11
        /*001a*/ 	.short	(.L_6 - .L_5)
	.align		4
.L_5:
        /*001c*/ 	.word	index@(_Z22kernel_build_chirps_2dP6float2S0_iff)
        /*0020*/ 	.word	0x00000020


	//----- nvinfo : EIATTR_REGCOUNT
	.align		4
.L_6:
        /*0024*/ 	.byte	0x04, 0x2f
        /*0026*/ 	.short	(.L_8 - .L_7)
	.align		4
.L_7:
        /*0028*/ 	.word	index@(_Z24kernel_pointwise_mul_modPK6float2S1_PS_i)
        /*002c*/ 	.word	0x0000000e


	//----- nvinfo : EIATTR_FRAME_SIZE
	.align		4
.L_8:
        /*0030*/ 	.byte	0x04, 0x11
        /*0032*/ 	.short	(.L_10 - .L_9)
	.align		4
.L_9:
        /*0034*/ 	.word	index@(_Z24kernel_pointwise_mul_modPK6float2S1_PS_i)
        /*0038*/ 	.word	0x00000000


	//----- nvinfo : EIATTR_REGCOUNT
	.align		4
.L_10:
        /*003c*/ 	.byte	0x04, 0x2f
        /*003e*/ 	.short	(.L_12 - .L_11)
	.align		4
.L_11:
        /*0040*/ 	.word	index@(_Z28kernel_pointwise_mul_inplaceP6float2PKS_i)
        /*0044*/ 	.word	0x0000000c


	//----- nvinfo : EIATTR_FRAME_SIZE
	.align		4
.L_12:
        /*0048*/ 	.byte	0x04, 0x11
        /*004a*/ 	.short	(.L_14 - .L_13)
	.align		4
.L_13:
        /*004c*/ 	.word	index@(_Z28kernel_pointwise_mul_inplaceP6float2PKS_i)
        /*0050*/ 	.word	0x00000000


	//----- nvinfo : EIATTR_REGCOUNT
	.align		4
.L_14:
        /*0054*/ 	.byte	0x04, 0x2f
        /*0056*/ 	.short	(.L_16 - .L_15)
	.align		4
.L_15:
        /*0058*/ 	.word	index@(_Z16kernel_conjugatePK6float2PS_i)
        /*005c*/ 	.word	0x0000000a


	//----- nvinfo : EIATTR_FRAME_SIZE
	.align		4
.L_16:
        /*0060*/ 	.byte	0x04, 0x11
        /*0062*/ 	.short	(.L_18 - .L_17)
	.align		4
.L_17:
        /*0064*/ 	.word	index@(_Z16kernel_conjugatePK6float2PS_i)
        /*0068*/ 	.word	0x00000000


	//----- nvinfo : EIATTR_REGCOUNT
	.align		4
.L_18:
        /*006c*/ 	.byte	0x04, 0x2f
        /*006e*/ 	.short	(.L_20 - .L_19)
	.align		4
.L_19:
        /*0070*/ 	.word	index@(_Z20kernel_pointwise_invPK6float2PS_i)
        /*0074*/ 	.word	0x00000012


	//----- nvinfo : EIATTR_FRAME_SIZE
	.align		4
.L_20:
        /*0078*/ 	.byte	0x04, 0x11
        /*007a*/ 	.short	(.L_22 - .L_21)
	.align		4
.L_21:
        /*007c*/ 	.word	index@($__internal_0_$__cuda_sm3x_div_rn_noftz_f32_slowpath)
        /*0080*/ 	.word	0x00000000


	//----- nvinfo : EIATTR_FRAME_SIZE
	.align		4
.L_22:
        /*0084*/ 	.byte	0x04, 0x11
        /*0086*/ 	.short	(.L_24 - .L_23)
	.align		4
.L_23:
        /*0088*/ 	.word	index@(_Z20kernel_pointwise_invPK6float2PS_i)
        /*008c*/ 	.word	0x00000000


	//----- nvinfo : EIATTR_REGCOUNT
	.align		4
.L_24:
        /*0090*/ 	.byte	0x04, 0x2f
        /*0092*/ 	.short	(.L_26 - .L_25)
	.align		4
.L_25:
        /*0094*/ 	.word	index@(_Z22kernel_final_scale_modPK6float2S1_PS_S_fi)
        /*0098*/ 	.word	0x00000010


	//----- nvinfo : EIATTR_FRAME_SIZE
	.align		4
.L_26:
        /*009c*/ 	.byte	0x04, 0x11
        /*009e*/ 	.short	(.L_28 - .L_27)
	.align		4
.L_27:
        /*00a0*/ 	.word	index@(_Z22kernel_final_scale_modPK6float2S1_PS_S_fi)
        /*00a4*/ 	.word	0x00000000


	//----- nvinfo : EIATTR_REGCOUNT
	.align		4
.L_28:
        /*00a8*/ 	.byte	0x04, 0x2f
        /*00aa*/ 	.short	(.L_30 - .L_29)
	.align		4
.L_29:
        /*00ac*/ 	.word	index@(_Z30kernel_final_scale_mod_inversePK6float2S1_PS_S_i)
        /*00b0*/ 	.word	0x0000000e


	//----- nvinfo : EIATTR_FRAME_SIZE
	.align		4
.L_30:
        /*00b4*/ 	.byte	0x04, 0x11
        /*00b6*/ 	.short	(.L_32 - .L_31)
	.align		4
.L_31:
        /*00b8*/ 	.word	index@(_Z30kernel_final_scale_mod_inversePK6float2S1_PS_S_i)
        /*00bc*/ 	.word	0x00000000


	//----- nvinfo : EIATTR_MIN_STACK_SIZE
	.align		4
.L_32:
        /*00c0*/ 	.byte	0x04, 0x12
        /*00c2*/ 	.short	(.L_34 - .L_33)
	.align		4
.L_33:
        /*00c4*/ 	.word	index@(_Z30kernel_final_scale_mod_inversePK6float2S1_PS_S_i)
        /*00c8*/ 	.word	0x00000000


	//----- nvinfo : EIATTR_MIN_STACK_SIZE
	.align		4
.L_34:
        /*00cc*/ 	.byte	0x04, 0x12
        /*00ce*/ 	.short	(.L_36 - .L_35)
	.align		4
.L_35:
        /*00d0*/ 	.word	index@(_Z22kernel_final_scale_modPK6float2S1_PS_S_fi)
        /*00d4*/ 	.word	0x00000000


	//----- nvinfo : EIATTR_MIN_STACK_SIZE
	.align		4
.L_36:
        /*00d8*/ 	.byte	0x04, 0x12
        /*00da*/ 	.short	(.L_38 - .L_37)
	.align		4
.L_37:
        /*00dc*/ 	.word	index@(_Z20kernel_pointwise_invPK6float2PS_i)
        /*00e0*/ 	.word	0x00000000


	//----- nvinfo : EIATTR_MIN_STACK_SIZE
	.align		4
.L_38:
        /*00e4*/ 	.byte	0x04, 0x12
        /*00e6*/ 	.short	(.L_40 - .L_39)
	.align		4
.L_39:
        /*00e8*/ 	.word	index@(_Z16kernel_conjugatePK6float2PS_i)
        /*00ec*/ 	.word	0x00000000


	//----- nvinfo : EIATTR_MIN_STACK_SIZE
	.align		4
.L_40:
        /*00f0*/ 	.byte	0x04, 0x12
        /*00f2*/ 	.short	(.L_42 - .L_41)
	.align		4
.L_41:
        /*00f4*/ 	.word	index@(_Z28kernel_pointwise_mul_inplaceP6float2PKS_i)
        /*00f8*/ 	.word	0x00000000


	//----- nvinfo : EIATTR_MIN_STACK_SIZE
	.align		4
.L_42:
        /*00fc*/ 	.byte	0x04, 0x12
        /*00fe*/ 	.short	(.L_44 - .L_43)
	.align		4
.L_43:
        /*0100*/ 	.word	index@(_Z24kernel_pointwise_mul_modPK6float2S1_PS_i)
        /*0104*/ 	.word	0x00000000


	//----- nvinfo : EIATTR_MIN_STACK_SIZE
	.align		4
.L_44:
        /*0108*/ 	.byte	0x04, 0x12
        /*010a*/ 	.short	(.L_46 - .L_45)
	.align		4
.L_45:
        /*010c*/ 	.word	index@(_Z22kernel_build_chirps_2dP6float2S0_iff)
        /*0110*/ 	.word	0x00000020
.L_46:


//--------------------- .nv.compat                --------------------------
	.section	.nv.compat,"",@"SHT_CUDA_COMPAT_INFO"
	.align	4
        /*0000*/ 	.byte	0x02, 0x09, 0x00, 0x00, 0x02, 0x02, 0x01, 0x00, 0x02, 0x05, 0x05, 0x00, 0x03, 0x07, 0x01, 0x01
        /*0010*/ 	.byte	0x02, 0x03, 0x00, 0x00, 0x02, 0x06, 0x01, 0x00, 0x04, 0x0b, 0x08, 0x00, 0x01, 0x00, 0x00, 0x00
        /*0020*/ 	.byte	0x00, 0x00, 0x00, 0x00


//--------------------- .nv.info._Z30kernel_final_scale_mod_inversePK6float2S1_PS_S_i --------------------------
	.section	.nv.info._Z30kernel_final_scale_mod_inversePK6float2S1_PS_S_i,"",@"SHT_CUDA_INFO"
	.sectionflags	@""
	.align	4


	//----- nvinfo : EIATTR_CUDA_API_VERSION
	.align		4
        /*0000*/ 	.byte	0x04, 0x37
        /*0002*/ 	.short	(.L_48 - .L_47)
.L_47:
        /*0004*/ 	.word	0x00000082


	//----- nvinfo : EIATTR_KPARAM_INFO
	.align		4
.L_48:
        /*0008*/ 	.byte	0x04, 0x17
        /*000a*/ 	.short	(.L_50 - .L_49)
.L_49:
        /*000c*/ 	.word	0x00000000
        /*0010*/ 	.short	0x0004
        /*0012*/ 	.short	0x0020
        /*0014*/ 	.byte	0x00, 0xf0, 0x11, 0x00


	//----- nvinfo : EIATTR_KPARAM_INFO
	.align		4
.L_50:
        /*0018*/ 	.byte	0x04, 0x17
        /*001a*/ 	.short	(.L_52 - .L_51)
.L_51:
        /*001c*/ 	.word	0x00000000
        /*0020*/ 	.short	0x0003
        /*0022*/ 	.short	0x0018
        /*0024*/ 	.byte	0x00, 0xf0, 0x21, 0x00


	//----- nvinfo : EIATTR_KPARAM_INFO
	.align		4
.L_52:
        /*0028*/ 	.byte	0x04, 0x17
        /*002a*/ 	.short	(.L_54 - .L_53)
.L_53:
        /*002c*/ 	.word	0x00000000
        /*0030*/ 	.short	0x0002
        /*0032*/ 	.short	0x0010
        /*0034*/ 	.byte	0x00, 0xf5, 0x21, 0x00


	//----- nvinfo : EIATTR_KPARAM_INFO
	.align		4
.L_54:
        /*0038*/ 	.byte	0x04, 0x17
        /*003a*/ 	.short	(.L_56 - .L_55)
.L_55:
        /*003c*/ 	.word	0x00000000
        /*0040*/ 	.short	0x0001
        /*0042*/ 	.short	0x0008
        /*0044*/ 	.byte	0x00, 0xf5, 0x21, 0x00


	//----- nvinfo : EIATTR_KPARAM_INFO
	.align		4
.L_56:
        /*0048*/ 	.byte	0x04, 0x17
        /*004a*/ 	.short	(.L_58 - .L_57)
.L_57:
        /*004c*/ 	.word	0x00000000
        /*0050*/ 	.short	0x0000
        /*0052*/ 	.short	0x0000
        /*0054*/ 	.byte	0x00, 0xf5, 0x21, 0x00


	//----- nvinfo : EIATTR_SPARSE_MMA_MASK
	.align		4
.L_58:
        /*0058*/ 	.byte	0x03, 0x50
        /*005a*/ 	.short	0x0000


	//----- nvinfo : EIATTR_MAXREG_COUNT
	.align		4
        /*005c*/ 	.byte	0x03, 0x1b
        /*005e*/ 	.short	0x00ff


	//----- nvinfo : EIATTR_MERCURY_ISA_VERSION
	.align		4
        /*0060*/ 	.byte	0x03, 0x5f
        /*0062*/ 	.short	0x0101


	//----- nvinfo : EIATTR_VRC_CTA_INIT_COUNT
	.align		4
        /*0064*/ 	.byte	0x02, 0x4a
	.zero		1
	.zero		1


	//----- nvinfo : EIATTR_EXIT_INSTR_OFFSETS
	.align		4
        /*0068*/ 	.byte	0x04, 0x1c
        /*006a*/ 	.short	(.L_60 - .L_59)


	//   ....[0]....
.L_59:
        /*006c*/ 	.word	0x00000070


	//   ....[1]....
        /*0070*/ 	.word	0x000001b0


	//----- nvinfo : EIATTR_CBANK_PARAM_SIZE
	.align		4
.L_60:
        /*0074*/ 	.byte	0x03, 0x19
        /*0076*/ 	.short	0x0024


	//----- nvinfo : EIATTR_PARAM_CBANK
	.align		4
        /*0078*/ 	.byte	0x04, 0x0a
        /*007a*/ 	.short	(.L_62 - .L_61)
	.align		4
.L_61:
        /*007c*/ 	.word	index@(.nv.constant0._Z30kernel_final_scale_mod_inversePK6float2S1_PS_S_i)
        /*0080*/ 	.short	0x0380
        /*0082*/ 	.short	0x0024


	//----- nvinfo : EIATTR_SW_WAR
	.align		4
.L_62:
        /*0084*/ 	.byte	0x04, 0x36
        /*0086*/ 	.short	(.L_64 - .L_63)
.L_63:
        /*0088*/ 	.word	0x00000008
.L_64:


//--------------------- .nv.info._Z22kernel_final_scale_modPK6float2S1_PS_S_fi --------------------------
	.section	.nv.info._Z22kernel_final_scale_modPK6float2S1_PS_S_fi,"",@"SHT_CUDA_INFO"
	.sectionflags	@""
	.align	4


	//----- nvinfo : EIATTR_CUDA_API_VERSION
	.align		4
        /*0000*/ 	.byte	0x04, 0x37
        /*0002*/ 	.short	(.L_66 - .L_65)
.L_65:
        /*0004*/ 	.word	0x00000082


	//----- nvinfo : EIATTR_KPARAM_INFO
	.align		4
.L_66:
        /*0008*/ 	.byte	0x04, 0x17
        /*000a*/ 	.short	(.L_68 - .L_67)
.L_67:
        /*000c*/ 	.word	0x00000000
        /*0010*/ 	.short	0x0005
        /*0012*/ 	.short	0x0024
        /*0014*/ 	.byte	0x00, 0xf0, 0x11, 0x00


	//----- nvinfo : EIATTR_KPARAM_INFO
	.align		4
.L_68:
        /*0018*/ 	.byte	0x04, 0x17
        /*001a*/ 	.short	(.L_70 - .L_69)
.L_69:
        /*001c*/ 	.word	0x00000000
        /*0020*/ 	.short	0x0004
        /*0022*/ 	.short	0x0020
        /*0024*/ 	.byte	0x00, 0xf0, 0x11, 0x00


	//----- nvinfo : EIATTR_KPARAM_INFO
	.align		4
.L_70:
        /*0028*/ 	.byte	0x04, 0x17
        /*002a*/ 	.short	(.L_72 - .L_71)
.L_71:
        /*002c*/ 	.word	0x00000000
        /*0030*/ 	.short	0x0003
        /*0032*/ 	.short	0x0018
        /*0034*/ 	.byte	0x00, 0xf0, 0x21, 0x00


	//----- nvinfo : EIATTR_KPARAM_INFO
	.align		4
.L_72:
        /*0038*/ 	.byte	0x04, 0x17
        /*003a*/ 	.short	(.L_74 - .L_73)
.L_73:
        /*003c*/ 	.word	0x00000000
        /*0040*/ 	.short	0x0002
        /*0042*/ 	.short	0x0010
        /*0044*/ 	.byte	0x00, 0xf5, 0x21, 0x00


	//----- nvinfo : EIATTR_KPARAM_INFO
	.align		4
.L_74:
        /*0048*/ 	.byte	0x04, 0x17
        /*004a*/ 	.short	(.L_76 - .L_75)
.L_75:
        /*004c*/ 	.word	0x00000000
        /*0050*/ 	.short	0x0001
        /*0052*/ 	.short	0x0008
        /*0054*/ 	.byte	0x00, 0xf5, 0x21, 0x00


	//----- nvinfo : EIATTR_KPARAM_INFO
	.align		4
.L_76:
        /*0058*/ 	.byte	0x04, 0x17
        /*005a*/ 	.short	(.L_78 - .L_77)
.L_77:
        /*005c*/ 	.word	0x00000000
        /*0060*/ 	.short	0x0000
        /*0062*/ 	.short	0x0000
        /*0064*/ 	.byte	0x00, 0xf5, 0x21, 0x00


	//----- nvinfo : EIATTR_SPARSE_MMA_MASK
	.align		4
.L_78:
        /*0068*/ 	.byte	0x03, 0x50
        /*006a*/ 	.short	0x0000


	//----- nvinfo : EIATTR_MAXREG_COUNT
	.align		4
        /*006c*/ 	.byte	0x03, 0x1b
        /*006e*/ 	.short	0x00ff


	//----- nvinfo : EIATTR_MERCURY_ISA_VERSION
	.align		4
        /*0070*/ 	.byte	0x03, 0x5f
        /*0072*/ 	.short	0x0101


	//----- nvinfo : EIATTR_VRC_CTA_INIT_COUNT
	.align		4
        /*0074*/ 	.byte	0x02, 0x4a
	.zero		1
	.zero		1


	//----- nvinfo : EIATTR_EXIT_INSTR_OFFSETS
	.align		4
        /*0078*/ 	.byte	0x04, 0x1c
        /*007a*/ 	.short	(.L_80 - .L_79)


	//   ....[0]....
.L_79:
        /*007c*/ 	.word	0x00000070


	//   ....[1]....
        /*0080*/ 	.word	0x000001e0


	//----- nvinfo : EIATTR_CBANK_PARAM_SIZE
	.align		4
.L_80:
        /*0084*/ 	.byte	0x03, 0x19
        /*0086*/ 	.short	0x0028


	//----- nvinfo : EIATTR_PARAM_CBANK
	.align		4
        /*0088*/ 	.byte	0x04, 0x0a
        /*008a*/ 	.short	(.L_82 - .L_81)
	.align		4
.L_81:
        /*008c*/ 	.word	index@(.nv.constant0._Z22kernel_final_scale_modPK6float2S1_PS_S_fi)
        /*0090*/ 	.short	0x0380
        /*0092*/ 	.short	0x0028


	//----- nvinfo : EIATTR_SW_WAR
	.align		4
.L_82:
        /*0094*/ 	.byte	0x04, 0x36
        /*0096*/ 	.short	(.L_84 - .L_83)
.L_83:
        /*0098*/ 	.word	0x00000008
.L_84:


//--------------------- .nv.info._Z20kernel_pointwise_invPK6float2PS_i --------------------------
	.section	.nv.info._Z20kernel_pointwise_invPK6float2PS_i,"",@"SHT_CUDA_INFO"
	.sectionflags	@""
	.align	4


	//----- nvinfo : EIATTR_CUDA_API_VERSION
	.align		4
        /*0000*/ 	.byte	0x04, 0x37
        /*0002*/ 	.short	(.L_86 - .L_85)
.L_85:
        /*0004*/ 	.word	0x00000082


	//----- nvinfo : EIATTR_KPARAM_INFO
	.align		4
.L_86:
        /*0008*/ 	.byte	0x04, 0x17
        /*000a*/ 	.short	(.L_88 - .L_87)
.L_87:
        /*000c*/ 	.word	0x00000000
        /*0010*/ 	.short	0x0002
        /*0012*/ 	.short	0x0010
        /*0014*/ 	.byte	0x00, 0xf0, 0x11, 0x00


	//----- nvinfo : EIATTR_KPARAM_INFO
	.align		4
.L_88:
        /*0018*/ 	.byte	0x04, 0x17
        /*001a*/ 	.short	(.L_90 - .L_89)
.L_89:
        /*001c*/ 	.word	0x00000000
        /*0020*/ 	.short	0x0001
        /*0022*/ 	.short	0x0008
        /*0024*/ 	.byte	0x00, 0xf5, 0x21, 0x00


	//----- nvinfo : EIATTR_KPARAM_INFO
	.align		4
.L_90:
        /*0028*/ 	.byte	0x04, 0x17
        /*002a*/ 	.short	(.L_92 - .L_91)
.L_91:
        /*002c*/ 	.word	0x00000000
        /*0030*/ 	.short	0x0000
        /*0032*/ 	.short	0x0000
        /*0034*/ 	.byte	0x00, 0xf5, 0x21, 0x00


	//----- nvinfo : EIATTR_SPARSE_MMA_MASK
	.align		4
.L_92:
        /*0038*/ 	.byte	0x03, 0x50
        /*003a*/ 	.short	0x0000


	//----- nvinfo : EIATTR_MAXREG_COUNT
	.align		4
        /*003c*/ 	.byte	0x03, 0x1b
        /*003e*/ 	.short	0x00ff


	//----- nvinfo : EIATTR_MERCURY_ISA_VERSION
	.align		4
        /*0040*/ 	.byte	0x03, 0x5f
        /*0042*/ 	.short	0x0101


	//----- nvinfo : EIATTR_VRC_CTA_INIT_COUNT
	.align		4
        /*0044*/ 	.byte	0x02, 0x4a
	.zero		1
	.zero		1


	//----- nvinfo : EIATTR_EXIT_INSTR_OFFSETS
	.align		4
        /*0048*/ 	.byte	0x04, 0x1c
        /*004a*/ 	.short	(.L_94 - .L_93)


	//   ....[0]....
.L_93:
        /*004c*/ 	.word	0x00000070


	//   ....[1]....
        /*0050*/ 	.word	0x00000120


	//   ....[2]....
        /*0054*/ 	.word	0x00000310


	//----- nvinfo : EIATTR_CRS_STACK_SIZE
	.align		4
.L_94:
        /*0058*/ 	.byte	0x04, 0x1e
        /*005a*/ 	.short	(.L_96 - .L_95)
.L_95:
        /*005c*/ 	.word	0x00000000


	//----- nvinfo : EIATTR_CBANK_PARAM_SIZE
	.align		4
.L_96:
        /*0060*/ 	.byte	0x03, 0x19
        /*0062*/ 	.short	0x0014


	//----- nvinfo : EIATTR_PARAM_CBANK
	.align		4
        /*0064*/ 	.byte	0x04, 0x0a
        /*0066*/ 	.short	(.L_98 - .L_97)
	.align		4
.L_97:
        /*0068*/ 	.word	index@(.nv.constant0._Z20kernel_pointwise_invPK6float2PS_i)
        /*006c*/ 	.short	0x0380
        /*006e*/ 	.short	0x0014


	//----- nvinfo : EIATTR_SW_WAR
	.align		4
.L_98:
        /*0070*/ 	.byte	0x04, 0x36
        /*0072*/ 	.short	(.L_100 - .L_99)
.L_99:
        /*0074*/ 	.word	0x00000008
.L_100:


//--------------------- .nv.info._Z16kernel_conjugatePK6float2PS_i --------------------------
	.section	.nv.info._Z16kernel_conjugatePK6float2PS_i,"",@"SHT_CUDA_INFO"
	.sectionflags	@""
	.align	4


	//----- nvinfo : EIATTR_CUDA_API_VERSION
	.align		4
        /*0000*/ 	.byte	0x04, 0x37
        /*0002*/ 	.short	(.L_102 - .L_101)
.L_101:
        /*0004*/ 	.word	0x00000082


	//----- nvinfo : EIATTR_KPARAM_INFO
	.align		4
.L_102:
        /*0008*/ 	.byte	0x04, 0x17
        /*000a*/ 	.short	(.L_104 - .L_103)
.L_103:
        /*000c*/ 	.word	0x00000000
        /*0010*/ 	.short	0x0002
        /*0012*/ 	.short	0x0010
        /*0014*/ 	.byte	0x00, 0xf0, 0x11, 0x00


	//----- nvinfo : EIATTR_KPARAM_INFO
	.align		4
.L_104:
        /*0018*/ 	.byte	0x04, 0x17
        /*001a*/ 	.short	(.L_106 - .L_105)
.L_105:
        /*001c*/ 	.word	0x00000000
        /*0020*/ 	.short	0x0001
        /*0022*/ 	.short	0x0008
        /*0024*/ 	.byte	0x00, 0xf5, 0x21, 0x00


	//----- nvinfo : EIATTR_KPARAM_INFO
	.align		4
.L_106:
        /*0028*/ 	.byte	0x04, 0x17
        /*002a*/ 	.short	(.L_108 - .L_107)
.L_107:
        /*002c*/ 	.word	0x00000000
        /*0030*/ 	.short	0x0000
        /*0032*/ 	.short	0x0000
        /*0034*/ 	.byte	0x00, 0xf5, 0x21, 0x00


	//----- nvinfo : EIATTR_SPARSE_MMA_MASK
	.align		4
.L_108:
        /*0038*/ 	.byte	0x03, 0x50
        /*003a*/ 	.short	0x0000


	//----- nvinfo : EIATTR_MAXREG_COUNT
	.align		4
        /*003c*/ 	.byte	0x03, 0x1b
        /*003e*/ 	.short	0x00ff


	//----- nvinfo : EIATTR_MERCURY_ISA_VERSION
	.align		4
        /*0040*/ 	.byte	0x03, 0x5f
        /*0042*/ 	.short	0x0101


	//----- nvinfo : EIATTR_VRC_CTA_INIT_COUNT
	.align		4
        /*0044*/ 	.byte	0x02, 0x4a
	.zero		1
	.zero		1


	//----- nvinfo : EIATTR_EXIT_INSTR_OFFSETS
	.align		4
        /*0048*/ 	.byte	0x04, 0x1c
        /*004a*/ 	.short	(.L_110 - .L_109)


	//   ....[0]....
.L_109:
        /*004c*/ 	.word	0x00000070


	//   ....[1]....
        /*0050*/ 	.word	0x00000100


	//----- nvinfo : EIATTR_CBANK_PARAM_SIZE
	.align		4
.L_110:
        /*0054*/ 	.byte	0x03, 0x19
        /*0056*/ 	.short	0x0014


	//----- nvinfo : EIATTR_PARAM_CBANK
	.align		4
        /*0058*/ 	.byte	0x04, 0x0a
        /*005a*/ 	.short	(.L_112 - .L_111)
	.align		4
.L_111:
        /*005c*/ 	.word	index@(.nv.constant0._Z16kernel_conjugatePK6float2PS_i)
        /*0060*/ 	.short	0x0380
        /*0062*/ 	.short	0x0014


	//----- nvinfo : EIATTR_SW_WAR
	.align		4
.L_112:
        /*0064*/ 	.byte	0x04, 0x36
        /*0066*/ 	.short	(.L_114 - .L_113)
.L_113:
        /*0068*/ 	.word	0x00000008
.L_114:


//--------------------- .nv.info._Z28kernel_pointwise_mul_inplaceP6float2PKS_i --------------------------
	.section	.nv.info._Z28kernel_pointwise_mul_inplaceP6float2PKS_i,"",@"SHT_CUDA_INFO"
	.sectionflags	@""
	.align	4


	//----- nvinfo : EIATTR_CUDA_API_VERSION
	.align		4
        /*0000*/ 	.byte	0x04, 0x37
        /*0002*/ 	.short	(.L_116 - .L_115)
.L_115:
        /*0004*/ 	.word	0x00000082


	//----- nvinfo : EIATTR_KPARAM_INFO
	.align		4
.L_116:
        /*0008*/ 	.byte	0x04, 0x17
        /*000a*/ 	.short	(.L_118 - .L_117)
.L_117:
        /*000c*/ 	.word	0x00000000
        /*0010*/ 	.short	0x0002
        /*0012*/ 	.short	0x0010
        /*0014*/ 	.byte	0x00, 0xf0, 0x11, 0x00


	//----- nvinfo : EIATTR_KPARAM_INFO
	.align		4
.L_118:
        /*0018*/ 	.byte	0x04, 0x17
        /*001a*/ 	.short	(.L_120 - .L_119)
.L_119:
        /*001c*/ 	.word	0x00000000
        /*0020*/ 	.short	0x0001
        /*0022*/ 	.short	0x0008
        /*0024*/ 	.byte	0x00, 0xf5, 0x21, 0x00


	//----- nvinfo : EIATTR_KPARAM_INFO
	.align		4
.L_120:
        /*0028*/ 	.byte	0x04, 0x17
        /*002a*/ 	.short	(.L_122 - .L_121)
.L_121:
        /*002c*/ 	.word	0x00000000
        /*0030*/ 	.short	0x0000
        /*0032*/ 	.short	0x0000
        /*0034*/ 	.byte	0x00, 0xf5, 0x21, 0x00


	//----- nvinfo : EIATTR_SPARSE_MMA_MASK
	.align		4
.L_122:
        /*0038*/ 	.byte	0x03, 0x50
        /*003a*/ 	.short	0x0000


	//----- nvinfo : EIATTR_MAXREG_COUNT
	.align		4
        /*003c*/ 	.byte	0x03, 0x1b
        /*003e*/ 	.short	0x00ff


	//----- nvinfo : EIATTR_MERCURY_ISA_VERSION
	.align		4
        /*0040*/ 	.byte	0x03, 0x5f
        /*0042*/ 	.short	0x0101


	//----- nvinfo : EIATTR_VRC_CTA_INIT_COUNT
	.align		4
        /*0044*/ 	.byte	0x02, 0x4a
	.zero		1
	.zero		1


	//----- nvinfo : EIATTR_EXIT_INSTR_OFFSETS
	.align		4
        /*0048*/ 	.byte	0x04, 0x1c
        /*004a*/ 	.short	(.L_124 - .L_123)


	//   ....[0]....
.L_123:
        /*004c*/ 	.word	0x00000070


	//   ....[1]....
        /*0050*/ 	.word	0x00000140


	//----- nvinfo : EIATTR_CBANK_PARAM_SIZE
	.align		4
.L_124:
        /*0054*/ 	.byte	0x03, 0x19
        /*0056*/ 	.short	0x0014


	//----- nvinfo : EIATTR_PARAM_CBANK
	.align		4
        /*0058*/ 	.byte	0x04, 0x0a
        /*005a*/ 	.short	(.L_126 - .L_125)
	.align		4
.L_125:
        /*005c*/ 	.word	index@(.nv.constant0._Z28kernel_pointwise_mul_inplaceP6float2PKS_i)
        /*0060*/ 	.short	0x0380
        /*0062*/ 	.short	0x0014


	//----- nvinfo : EIATTR_SW_WAR
	.align		4
.L_126:
        /*0064*/ 	.byte	0x04, 0x36
        /*0066*/ 	.short	(.L_128 - .L_127)
.L_127:
        /*0068*/ 	.word	0x00000008
.L_128:


//--------------------- .nv.info._Z24kernel_pointwise_mul_modPK6float2S1_PS_i --------------------------
	.section	.nv.info._Z24kernel_pointwise_mul_modPK6float2S1_PS_i,"",@"SHT_CUDA_INFO"
	.sectionflags	@""
	.align	4


	//----- nvinfo : EIATTR_CUDA_API_VERSION
	.align		4
        /*0000*/ 	.byte	0x04, 0x37
        /*0002*/ 	.short	(.L_130 - .L_129)
.L_129:
        /*0004*/ 	.word	0x00000082


	//----- nvinfo : EIATTR_KPARAM_INFO
	.align		4
.L_130:
        /*0008*/ 	.byte	0x04, 0x17
        /*000a*/ 	.short	(.L_132 - .L_131)
.L_131:
        /*000c*/ 	.word	0x00000000
        /*0010*/ 	.short	0x0003
        /*0012*/ 	.short	0x0018
        /*0014*/ 	.byte	0x00, 0xf0, 0x11, 0x00


	//----- nvinfo : EIATTR_KPARAM_INFO
	.align		4
.L_132:
        /*0018*/ 	.byte	0x04, 0x17
        /*001a*/ 	.short	(.L_134 - .L_133)
.L_133:
        /*001c*/ 	.word	0x00000000
        /*0020*/ 	.short	0x0002
        /*0022*/ 	.short	0x0010
        /*0024*/ 	.byte	0x00, 0xf5, 0x21, 0x00


	//----- nvinfo : EIATTR_KPARAM_INFO
	.align		4
.L_134:
        /*0028*/ 	.byte	0x04, 0x17
        /*002a*/ 	.short	(.L_136 - .L_135)
.L_135:
        /*002c*/ 	.word	0x00000000
        /*0030*/ 	.short	0x0001
        /*0032*/ 	.short	0x0008
        /*0034*/ 	.byte	0x00, 0xf5, 0x21, 0x00


	//----- nvinfo : EIATTR_KPARAM_INFO
	.align		4
.L_136:
        /*0038*/ 	.byte	0x04, 0x17
        /*003a*/ 	.short	(.L_138 - .L_137)
.L_137:
        /*003c*/ 	.word	0x00000000
        /*0040*/ 	.short	0x0000
        /*0042*/ 	.short	0x0000
        /*0044*/ 	.byte	0x00, 0xf5, 0x21, 0x00


	//----- nvinfo : EIATTR_SPARSE_MMA_MASK
	.align		4
.L_138:
        /*0048*/ 	.byte	0x03, 0x50
        /*004a*/ 	.short	0x0000


	//----- nvinfo : EIATTR_MAXREG_COUNT
	.align		4
        /*004c*/ 	.byte	0x03, 0x1b
        /*004e*/ 	.short	0x00ff


	//----- nvinfo : EIATTR_MERCURY_ISA_VERSION
	.align		4
        /*0050*/ 	.byte	0x03, 0x5f
        /*0052*/ 	.short	0x0101


	//----- nvinfo : EIATTR_VRC_CTA_INIT_COUNT
	.align		4
        /*0054*/ 	.byte	0x02, 0x4a
	.zero		1
	.zero		1


	//----- nvinfo : EIATTR_EXIT_INSTR_OFFSETS
	.align		4
        /*0058*/ 	.byte	0x04, 0x1c
        /*005a*/ 	.short	(.L_140 - .L_139)


	//   ....[0]....
.L_139:
        /*005c*/ 	.word	0x00000070


	//   ....[1]....
        /*0060*/ 	.word	0x00000160


	//----- nvinfo : EIATTR_CBANK_PARAM_SIZE
	.align		4
.L_140:
        /*0064*/ 	.byte	0x03, 0x19
        /*0066*/ 	.short	0x001c


	//----- nvinfo : EIATTR_PARAM_CBANK
	.align		4
        /*0068*/ 	.byte	0x04, 0x0a
        /*006a*/ 	.short	(.L_142 - .L_141)
	.align		4
.L_141:
        /*006c*/ 	.word	index@(.nv.constant0._Z24kernel_pointwise_mul_modPK6float2S1_PS_i)
        /*0070*/ 	.short	0x0380
        /*0072*/ 	.short	0x001c


	//----- nvinfo : EIATTR_SW_WAR
	.align		4
.L_142:
        /*0074*/ 	.byte	0x04, 0x36
        /*0076*/ 	.short	(.L_144 - .L_143)
.L_143:
        /*0078*/ 	.word	0x00000008
.L_144:


//--------------------- .nv.info._Z22kernel_build_chirps_2dP6float2S0_iff --------------------------
	.section	.nv.info._Z22kernel_build_chirps_2dP6float2S0_iff,"",@"SHT_CUDA_INFO"
	.sectionflags	@""
	.align	4


	//----- nvinfo : EIATTR_CUDA_API_VERSION
	.align		4
        /*0000*/ 	.byte	0x04, 0x37
        /*0002*/ 	.short	(.L_146 - .L_145)
.L_145:
        /*0004*/ 	.word	0x00000082


	//----- nvinfo : EIATTR_KPARAM_INFO
	.align		4
.L_146:
        /*0008*/ 	.byte	0x04, 0x17
        /*000a*/ 	.short	(.L_148 - .L_147)
.L_147:
        /*000c*/ 	.word	0x00000000
        /*0010*/ 	.short	0x0004
        /*0012*/ 	.short	0x0018
        /*0014*/ 	.byte	0x00, 0xf0, 0x11, 0x00


	//----- nvinfo : EIATTR_KPARAM_INFO
	.align		4
.L_148:
        /*0018*/ 	.byte	0x04, 0x17
        /*001a*/ 	.short	(.L_150 - .L_149)
.L_149:
        /*001c*/ 	.word	0x00000000
        /*0020*/ 	.short	0x0003
        /*0022*/ 	.short	0x0014
        /*0024*/ 	.byte	0x00, 0xf0, 0x11, 0x00


	//----- nvinfo : EIATTR_KPARAM_INFO
	.align		4
.L_150:
        /*0028*/ 	.byte	0x04, 0x17
        /*002a*/ 	.short	(.L_152 - .L_151)
.L_151:
        /*002c*/ 	.word	0x00000000
        /*0030*/ 	.short	0x0002
        /*0032*/ 	.short	0x0010
        /*0034*/ 	.byte	0x00, 0xf0, 0x11, 0x00


	//----- nvinfo : EIATTR_KPARAM_INFO
	.align		4
.L_152:
        /*0038*/ 	.byte	0x04, 0x17
        /*003a*/ 	.short	(.L_154 - .L_153)
.L_153:
        /*003c*/ 	.word	0x00000000
        /*0040*/ 	.short	0x0001
        /*0042*/ 	.short	0x0008
        /*0044*/ 	.byte	0x00, 0xf5, 0x21, 0x00


	//----- nvinfo : EIATTR_KPARAM_INFO
	.align		4
.L_154:
        /*0048*/ 	.byte	0x04, 0x17
        /*004a*/ 	.short	(.L_156 - .L_155)
.L_155:
        /*004c*/ 	.word	0x00000000
        /*0050*/ 	.short	0x0000
        /*0052*/ 	.short	0x0000
        /*0054*/ 	.byte	0x00, 0xf5, 0x21, 0x00


	//----- nvinfo : EIATTR_SPARSE_MMA_MASK
	.align		4
.L_156:
        /*0058*/ 	.byte	0x03, 0x50
        /*005a*/ 	.short	0x0000


	//----- nvinfo : EIATTR_MAXREG_COUNT
	.align		4
        /*005c*/ 	.byte	0x03, 0x1b
        /*005e*/ 	.short	0x00ff


	//----- nvinfo : EIATTR_MERCURY_ISA_VERSION
	.align		4
        /*0060*/ 	.byte	0x03, 0x5f
        /*0062*/ 	.short	0x0101


	//----- nvinfo : EIATTR_VRC_CTA_INIT_COUNT
	.align		4
        /*0064*/ 	.byte	0x02, 0x4a
	.zero		1
	.zero		1


	//----- nvinfo : EIATTR_EXIT_INSTR_OFFSETS
	.align		4
        /*0068*/ 	.byte	0x04, 0x1c
        /*006a*/ 	.short	(.L_158 - .L_157)


	//   ....[0]....
.L_157:
        /*006c*/ 	.word	0x000000d0


	//   ....[1]....
        /*0070*/ 	.word	0x000016e0


	//----- nvinfo : EIATTR_CRS_STACK_SIZE
	.align		4
.L_158:
        /*0074*/ 	.byte	0x04, 0x1e
        /*0076*/ 	.short	(.L_160 - .L_159)
.L_159:
        /*0078*/ 	.word	0x00000000


	//----- nvinfo : EIATTR_CBANK_PARAM_SIZE
	.align		4
.L_160:
        /*007c*/ 	.byte	0x03, 0x19
        /*007e*/ 	.short	0x001c


	//----- nvinfo : EIATTR_PARAM_CBANK
	.align		4
        /*0080*/ 	.byte	0x04, 0x0a
        /*0082*/ 	.short	(.L_162 - .L_161)
	.align		4
.L_161:
        /*0084*/ 	.word	index@(.nv.constant0._Z22kernel_build_chirps_2dP6float2S0_iff)
        /*0088*/ 	.short	0x0380
        /*008a*/ 	.short	0x001c


	//----- nvinfo : EIATTR_SW_WAR
	.align		4
.L_162:
        /*008c*/ 	.byte	0x04, 0x36
        /*008e*/ 	.short	(.L_164 - .L_163)
.L_163:
        /*0090*/ 	.word	0x00000008
.L_164:


//--------------------- .nv.callgraph             --------------------------
	.section	.nv.callgraph,"",@"SHT_CUDA_CALLGRAPH"
	.align	4
	.sectionentsize	8
	.align		4
        /*0000*/ 	.word	0x00000000
	.align		4
        /*0004*/ 	.word	0xffffffff
	.align		4
        /*0008*/ 	.word	0x00000000
	.align		4
        /*000c*/ 	.word	0xfffffffe
	.align		4
        /*0010*/ 	.word	0x00000000
	.align		4
        /*0014*/ 	.word	0xfffffffd
	.align		4
        /*0018*/ 	.word	0x00000000
	.align		4
        /*001c*/ 	.word	0xfffffffc


//--------------------- .nv.constant4             --------------------------
	.section	.nv.constant4,"a",@progbits
	.align	8
	.align		8
.nv.constant4:
        /*0000*/ 	.dword	__cudart_i2opi_f


//--------------------- .text._Z30kernel_final_scale_mod_inversePK6float2S1_PS_S_i --------------------------
	.section	.text._Z30kernel_final_scale_mod_inversePK6float2S1_PS_S_i,"ax",@progbits
	.align	128
        .global         _Z30kernel_final_scale_mod_inversePK6float2S1_PS_S_i
        .type           _Z30kernel_final_scale_mod_inversePK6float2S1_PS_S_i,@function
        .size           _Z30kernel_final_scale_mod_inversePK6float2S1_PS_S_i,(.L_x_49 - _Z30kernel_final_scale_mod_inversePK6float2S1_PS_S_i)
        .other          _Z30kernel_final_scale_mod_inversePK6float2S1_PS_S_i,@"STO_CUDA_ENTRY STV_DEFAULT"
_Z30kernel_final_scale_mod_inversePK6float2S1_PS_S_i:
.text._Z30kernel_final_scale_mod_inversePK6float2S1_PS_S_i:
[----:B------:R-:W-:Y:S01]  /*0000*/  LDC R1, c[0x0][0x37c] ;  /* 0x0000df00ff017b82 */ /* 0x000fe20000000800 */
[----:B------:R-:W0:Y:S07]  /*0010*/  S2R R0, SR_TID.X ;  /* 0x0000000000007919 */ /* 0x000e2e0000002100 */
[----:B------:R-:W0:Y:S01]  /*0020*/  S2UR UR4, SR_CTAID.X ;  /* 0x00000000000479c3 */ /* 0x000e220000002500 */
[----:B------:R-:W1:Y:S07]  /*0030*/  LDCU UR5, c[0x0][0x3a0] ;  /* 0x00007400ff0577ac */ /* 0x000e6e0008000800 */
[----:B------:R-:W0:Y:S02]  /*0040*/  LDC R9, c[0x0][0x360] ;  /* 0x0000d800ff097b82 */ /* 0x000e240000000800 */
[----:B0-----:R-:W-:-:S05]  /*0050*/  IMAD R9, R9, UR4, R0 ;  /* 0x0000000409097c24 */ /* 0x001fca000f8e0200 */
[----:B-1----:R-:W-:-:S13]  /*0060*/  ISETP.GE.AND P0, PT, R9, UR5, PT ;  /* 0x0000000509007c0c */ /* 0x002fda000bf06270 */
[----:B------:R-:W-:Y:S05]  /*0070*/  @P0 EXIT ;  /* 0x000000000000094d */ /* 0x000fea0003800000 */
[----:B------:R-:W0:Y:S01]  /*0080*/  LDC.64 R2, c[0x0][0x380] ;  /* 0x0000e000ff027b82 */ /* 0x000e220000000a00 */
[----:B------:R-:W1:Y:S01]  /*0090*/  LDCU.64 UR4, c[0x0][0x358] ;  /* 0x00006b00ff0477ac */ /* 0x000e620008000a00 */
[----:B------:R-:W2:Y:S06]  /*00a0*/  LDCU.64 UR6, c[0x0][0x398] ;  /* 0x00007300ff0677ac */ /* 0x000eac0008000a00 */
[----:B------:R-:W3:Y:S08]  /*00b0*/  LDC.64 R4, c[0x0][0x388] ;  /* 0x0000e200ff047b82 */ /* 0x000ef00000000a00 */
[----:B------:R-:W4:Y:S01]  /*00c0*/  LDC.64 R6, c[0x0][0x390] ;  /* 0x0000e400ff067b82 */ /* 0x000f220000000a00 */
[----:B0-----:R-:W-:-:S06]  /*00d0*/  IMAD.WIDE R2, R9, 0x8, R2 ;  /* 0x0000000809027825 */ /* 0x001fcc00078e0202 */
[----:B-1----:R-:W5:Y:S01]  /*00e0*/  LDG.E.64.CONSTANT R2, desc[UR4][R2.64] ;  /* 0x0000000402027981 */ /* 0x002f62000c1e9b00 */
[----:B---3--:R-:W-:-:S06]  /*00f0*/  IMAD.WIDE R4, R9, 0x8, R4 ;  /* 0x0000000809047825 */ /* 0x008fcc00078e0204 */
[----:B------:R-:W5:Y:S01]  /*0100*/  LDG.E.64.CONSTANT R4, desc[UR4][R4.64] ;  /* 0x0000000404047981 */ /* 0x000f62000c1e9b00 */
[----:B----4-:R-:W-:-:S04]  /*0110*/  IMAD.WIDE R6, R9, 0x8, R6 ;  /* 0x0000000809067825 */ /* 0x010fc800078e0206 */
[-C--:B-----5:R-:W-:Y:S01]  /*0120*/  FMUL R0, R2, R5.reuse ;  /* 0x0000000502007220 */ /* 0x0a0fe20000400000 */
[----:B------:R-:W-:-:S03]  /*0130*/  FMUL R11, R3, R5 ;  /* 0x00000005030b7220 */ /* 0x000fc60000400000 */
[-C--:B------:R-:W-:Y:S01]  /*0140*/  FFMA R0, R3, R4.reuse, R0 ;  /* 0x0000000403007223 */ /* 0x080fe20000000000 */
[----:B------:R-:W-:-:S03]  /*0150*/  FFMA R11, R2, R4, -R11 ;  /* 0x00000004020b7223 */ /* 0x000fc6000000080b */
[C---:B--2---:R-:W-:Y:S01]  /*0160*/  FMUL R8, R0.reuse, UR7 ;  /* 0x0000000700087c20 */ /* 0x044fe20008400000 */
[----:B------:R-:W-:-:S03]  /*0170*/  FMUL R0, R0, UR6 ;  /* 0x0000000600007c20 */ /* 0x000fc60008400000 */
[C---:B------:R-:W-:Y:S01]  /*0180*/  FFMA R8, R11.reuse, UR6, -R8 ;  /* 0x000000060b087c23 */ /* 0x040fe20008000808 */
[----:B------:R-:W-:-:S05]  /*0190*/  FFMA R9, R11, UR7, R0 ;  /* 0x000000070b097c23 */ /* 0x000fca0008000000 */
[----:B------:R-:W-:Y:S01]  /*01a0*/  STG.E.64 desc[UR4][R6.64], R8 ;  /* 0x0000000806007986 */ /* 0x000fe2000c101b04 */
[----:B------:R-:W-:Y:S05]  /*01b0*/  EXIT ;  /* 0x000000000000794d */ /* 0x000fea0003800000 */
.L_x_0:
[----:B------:R-:W-:-:S00]  /*01c0*/  BRA `(.L_x_0) ;  /* 0xfffffffc00fc7947 */ /* 0x000fc0000383ffff */
[----:B------:R-:W-:-:S00]  /*01d0*/  NOP ;  /* 0x0000000000007918 */ /* 0x000fc00000000000 */
        /* <DEDUP_REMOVED lines=10> */
.L_x_49:


//--------------------- .text._Z22kernel_final_scale_modPK6float2S1_PS_S_fi --------------------------
	.section	.text._Z22kernel_final_scale_modPK6float2S1_PS_S_fi,"ax",@progbits
	.align	128
        .global         _Z22kernel_final_scale_modPK6float2S1_PS_S_fi
        .type           _Z22kernel_final_scale_modPK6float2S1_PS_S_fi,@function
        .size           _Z22kernel_final_scale_modPK6float2S1_PS_S_fi,(.L_x_50 - _Z22kernel_final_scale_modPK6float2S1_PS_S_fi)
        .other          _Z22kernel_final_scale_modPK6float2S1_PS_S_fi,@"STO_CUDA_ENTRY STV_DEFAULT"
_Z22kernel_final_scale_modPK6float2S1_PS_S_fi:
.text._Z22kernel_final_scale_modPK6float2S1_PS_S_fi:
        /* <DEDUP_REMOVED lines=10> */
[----:B------:R-:W2:Y:S06]  /*00a0*/  LDCU UR6, c[0x0][0x3a0] ;  /* 0x00007400ff0677ac */ /* 0x000eac0008000800 */
[----:B------:R-:W3:Y:S01]  /*00b0*/  LDC.64 R4, c[0x0][0x388] ;  /* 0x0000e200ff047b82 */ /* 0x000ee20000000a00 */
[----:B------:R-:W4:Y:S07]  /*00c0*/  LDCU.64 UR8, c[0x0][0x398] ;  /* 0x00007300ff0877ac */ /* 0x000f2e0008000a00 */
[----:B------:R-:W5:Y:S01]  /*00d0*/  LDC.64 R6, c[0x0][0x390] ;  /* 0x0000e400ff067b82 */ /* 0x000f620000000a00 */
[----:B0-----:R-:W-:-:S06]  /*00e0*/  IMAD.WIDE R2, R9, 0x8, R2 ;  /* 0x0000000809027825 */ /* 0x001fcc00078e0202 */
[----:B-1----:R-:W2:Y:S01]  /*00f0*/  LDG.E.64.CONSTANT R2, desc[UR4][R2.64] ;  /* 0x0000000402027981 */ /* 0x002ea2000c1e9b00 */
[----:B---3--:R-:W-:-:S06]  /*0100*/  IMAD.WIDE R4, R9, 0x8, R4 ;  /* 0x0000000809047825 */ /* 0x008fcc00078e0204 */
[----:B------:R-:W3:Y:S01]  /*0110*/  LDG.E.64.CONSTANT R4, desc[UR4][R4.64] ;  /* 0x0000000404047981 */ /* 0x000ee2000c1e9b00 */
[----:B--2---:R-:W-:Y:S01]  /*0120*/  FMUL R0, R2, UR6 ;  /* 0x0000000602007c20 */ /* 0x004fe20008400000 */
[----:B------:R-:W-:-:S03]  /*0130*/  FMUL R8, R3, UR6 ;  /* 0x0000000603087c20 */ /* 0x000fc60008400000 */
[-C--:B---3--:R-:W-:Y:S01]  /*0140*/  FMUL R13, R0, R5.reuse ;  /* 0x00000005000d7220 */ /* 0x088fe20000400000 */
[----:B------:R-:W-:-:S03]  /*0150*/  FMUL R11, R8, R5 ;  /* 0x00000005080b7220 */ /* 0x000fc60000400000 */
[-C--:B------:R-:W-:Y:S01]  /*0160*/  FFMA R13, R8, R4.reuse, R13 ;  /* 0x00000004080d7223 */ /* 0x080fe2000000000d */
[----:B------:R-:W-:-:S03]  /*0170*/  FFMA R11, R0, R4, -R11 ;  /* 0x00000004000b7223 */ /* 0x000fc6000000080b */
[C---:B----4-:R-:W-:Y:S01]  /*0180*/  FMUL R0, R13.reuse, UR9 ;  /* 0x000000090d007c20 */ /* 0x050fe20008400000 */
[----:B------:R-:W-:Y:S01]  /*0190*/  FMUL R4, R13, UR8 ;  /* 0x000000080d047c20 */ /* 0x000fe20008400000 */
[----:B-----5:R-:W-:-:S04]  /*01a0*/  IMAD.WIDE R2, R9, 0x8, R6 ;  /* 0x0000000809027825 */ /* 0x020fc800078e0206 */
[C---:B------:R-:W-:Y:S01]  /*01b0*/  FFMA R10, R11.reuse, UR8, -R0 ;  /* 0x000000080b0a7c23 */ /* 0x040fe20008000800 */
[----:B------:R-:W-:-:S05]  /*01c0*/  FFMA R11, R11, UR9, R4 ;  /* 0x000000090b0b7c23 */ /* 0x000fca0008000004 */
[----:B------:R-:W-:Y:S01]  /*01d0*/  STG.E.64 desc[UR4][R2.64], R10 ;  /* 0x0000000a02007986 */ /* 0x000fe2000c101b04 */
[----:B------:R-:W-:Y:S05]  /*01e0*/  EXIT ;  /* 0x000000000000794d */ /* 0x000fea0003800000 */
.L_x_1:
        /* <DEDUP_REMOVED lines=9> */
.L_x_50:


//--------------------- .text._Z20kernel_pointwise_invPK6float2PS_i --------------------------
	.section	.text._Z20kernel_pointwise_invPK6float2PS_i,"ax",@progbits
	.align	128
        .global         _Z20kernel_pointwise_invPK6float2PS_i
        .type           _Z20kernel_pointwise_invPK6float2PS_i,@function
        .size           _Z20kernel_pointwise_invPK6float2PS_i,(.L_x_47 - _Z20kernel_pointwise_invPK6float2PS_i)
        .other          _Z20kernel_pointwise_invPK6float2PS_i,@"STO_CUDA_ENTRY STV_DEFAULT"
_Z20kernel_pointwise_invPK6float2PS_i:
.text._Z20kernel_pointwise_invPK6float2PS_i:
        /* <DEDUP_REMOVED lines=10> */
[----:B0-----:R-:W-:-:S06]  /*00a0*/  IMAD.WIDE R2, R4, 0x8, R2 ;  /* 0x0000000804027825 */ /* 0x001fcc00078e0202 */
[----:B-1----:R-:W2:Y:S02]  /*00b0*/  LDG.E.64.CONSTANT R2, desc[UR4][R2.64] ;  /* 0x0000000402027981 */ /* 0x002ea4000c1e9b00 */
[----:B--2---:R-:W-:-:S04]  /*00c0*/  FMUL R5, R3, R3 ;  /* 0x0000000303057220 */ /* 0x004fc80000400000 */
[----:B------:R-:W-:-:S05]  /*00d0*/  FFMA R5, R2, R2, R5 ;  /* 0x0000000202057223 */ /* 0x000fca0000000005 */
[----:B------:R-:W-:-:S13]  /*00e0*/  FSETP.NEU.AND P0, PT, R5, RZ, PT ;  /* 0x000000ff0500720b */ /* 0x000fda0003f0d000 */
[----:B------:R-:W0:Y:S02]  /*00f0*/  @!P0 LDC.64 R6, c[0x0][0x388] ;  /* 0x0000e200ff068b82 */ /* 0x000e240000000a00 */
[----:B0-----:R-:W-:-:S05]  /*0100*/  @!P0 IMAD.WIDE R6, R4, 0x8, R6 ;  /* 0x0000000804068825 */ /* 0x001fca00078e0206 */
[----:B------:R0:W-:Y:S01]  /*0110*/  @!P0 STG.E.64 desc[UR4][R6.64], RZ ;  /* 0x000000ff06008986 */ /* 0x0001e2000c101b04 */
[----:B------:R-:W-:Y:S05]  /*0120*/  @!P0 EXIT ;  /* 0x000000000000894d */ /* 0x000fea0003800000 */
[----:B------:R-:W0:Y:S01]  /*0130*/  MUFU.RCP R0, R5 ;  /* 0x0000000500007308 */ /* 0x000e220000001000 */
[----:B------:R-:W-:Y:S07]  /*0140*/  BSSY.RECONVERGENT B0, `(.L_x_2) ;  /* 0x000000b000007945 */ /* 0x000fee0003800200 */
[----:B------:R-:W1:Y:S01]  /*0150*/  FCHK P0, R2, R5 ;  /* 0x0000000502007302 */ /* 0x000e620000000000 */
[----:B0-----:R-:W-:-:S04]  /*0160*/  FFMA R7, -R5, R0, 1 ;  /* 0x3f80000005077423 */ /* 0x001fc80000000100 */
[----:B------:R-:W-:-:S04]  /*0170*/  FFMA R7, R0, R7, R0 ;  /* 0x0000000700077223 */ /* 0x000fc80000000000 */
[----:B------:R-:W-:-:S04]  /*0180*/  FFMA R6, R2, R7, RZ ;  /* 0x0000000702067223 */ /* 0x000fc800000000ff */
[----:B------:R-:W-:-:S04]  /*0190*/  FFMA R0, -R5, R6, R2 ;  /* 0x0000000605007223 */ /* 0x000fc80000000102 */
[----:B------:R-:W-:Y:S01]  /*01a0*/  FFMA R6, R7, R0, R6 ;  /* 0x0000000007067223 */ /* 0x000fe20000000006 */
[----:B-1----:R-:W-:Y:S06]  /*01b0*/  @!P0 BRA `(.L_x_3) ;  /* 0x00000000000c8947 */ /* 0x002fec0003800000 */
[----:B------:R-:W-:-:S07]  /*01c0*/  MOV R8, 0x1e0 ;  /* 0x000001e000087802 */ /* 0x000fce0000000f00 */
[----:B------:R-:W-:Y:S05]  /*01d0*/  CALL.REL.NOINC `($__internal_0_$__cuda_sm3x_div_rn_noftz_f32_slowpath) ;  /* 0x0000000000507944 */ /* 0x000fea0003c00000 */
[----:B------:R-:W-:-:S07]  /*01e0*/  IMAD.MOV.U32 R6, RZ, RZ, R0 ;  /* 0x000000ffff067224 */ /* 0x000fce00078e0000 */
.L_x_3:
[----:B------:R-:W-:Y:S05]  /*01f0*/  BSYNC.RECONVERGENT B0 ;  /* 0x0000000000007941 */ /* 0x000fea0003800200 */
.L_x_2:
[----:B------:R-:W0:Y:S01]  /*0200*/  MUFU.RCP R0, R5 ;  /* 0x0000000500007308 */ /* 0x000e220000001000 */
[----:B------:R-:W-:Y:S07]  /*0210*/  BSSY.RECONVERGENT B0, `(.L_x_4) ;  /* 0x000000c000007945 */ /* 0x000fee0003800200 */
[----:B------:R-:W1:Y:S01]  /*0220*/  FCHK P0, -R3, R5 ;  /* 0x0000000503007302 */ /* 0x000e620000000100 */
[----:B0-----:R-:W-:-:S04]  /*0230*/  FFMA R7, -R5, R0, 1 ;  /* 0x3f80000005077423 */ /* 0x001fc80000000100 */
[----:B------:R-:W-:-:S04]  /*0240*/  FFMA R9, R0, R7, R0 ;  /* 0x0000000700097223 */ /* 0x000fc80000000000 */
[----:B------:R-:W-:-:S04]  /*0250*/  FFMA R0, -R3, R9, RZ ;  /* 0x0000000903007223 */ /* 0x000fc800000001ff */
[----:B------:R-:W-:-:S04]  /*0260*/  FFMA R7, -R5, R0, -R3 ;  /* 0x0000000005077223 */ /* 0x000fc80000000903 */
[----:B------:R-:W-:Y:S01]  /*0270*/  FFMA R7, R9, R7, R0 ;  /* 0x0000000709077223 */ /* 0x000fe20000000000 */
[----:B-1----:R-:W-:Y:S06]  /*0280*/  @!P0 BRA `(.L_x_5) ;  /* 0x0000000000108947 */ /* 0x002fec0003800000 */
[----:B------:R-:W-:Y:S01]  /*0290*/  FADD R2, -R3, -RZ ;  /* 0x800000ff03027221 */ /* 0x000fe20000000100 */
[----:B------:R-:W-:-:S07]  /*02a0*/  MOV R8, 0x2c0 ;  /* 0x000002c000087802 */ /* 0x000fce0000000f00 */
[----:B------:R-:W-:Y:S05]  /*02b0*/  CALL.REL.NOINC `($__internal_0_$__cuda_sm3x_div_rn_noftz_f32_slowpath) ;  /* 0x0000000000187944 */ /* 0x000fea0003c00000 */
[----:B------:R-:W-:-:S07]  /*02c0*/  IMAD.MOV.U32 R7, RZ, RZ, R0 ;  /* 0x000000ffff077224 */ /* 0x000fce00078e0000 */
.L_x_5:
[----:B------:R-:W-:Y:S05]  /*02d0*/  BSYNC.RECONVERGENT B0 ;  /* 0x0000000000007941 */ /* 0x000fea0003800200 */
.L_x_4:
[----:B------:R-:W0:Y:S02]  /*02e0*/  LDC.64 R2, c[0x0][0x388] ;  /* 0x0000e200ff027b82 */ /* 0x000e240000000a00 */
[----:B0-----:R-:W-:-:S05]  /*02f0*/  IMAD.WIDE R2, R4, 0x8, R2 ;  /* 0x0000000804027825 */ /* 0x001fca00078e0202 */
[----:B------:R-:W-:Y:S01]  /*0300*/  STG.E.64 desc[UR4][R2.64], R6 ;  /* 0x0000000602007986 */ /* 0x000fe2000c101b04 */
[----:B------:R-:W-:Y:S05]  /*0310*/  EXIT ;  /* 0x000000000000794d */ /* 0x000fea0003800000 */
        .weak           $__internal_0_$__cuda_sm3x_div_rn_noftz_f32_slowpath
        .type           $__internal_0_$__cuda_sm3x_div_rn_noftz_f32_slowpath,@function
        .size           $__internal_0_$__cuda_sm3x_div_rn_noftz_f32_slowpath,(.L_x_47 - $__internal_0_$__cuda_sm3x_div_rn_noftz_f32_slowpath)
$__internal_0_$__cuda_sm3x_div_rn_noftz_f32_slowpath:
[--C-:B------:R-:W-:Y:S01]  /*0320*/  SHF.R.U32.HI R7, RZ, 0x17, R5.reuse ;  /* 0x00000017ff077819 */ /* 0x100fe20000011605 */
[----:B------:R-:W-:Y:S01]  /*0330*/  BSSY.RECONVERGENT B1, `(.L_x_6) ;  /* 0x0000063000017945 */ /* 0x000fe20003800200 */
[----:B------:R-:W-:Y:S02]  /*0340*/  SHF.R.U32.HI R0, RZ, 0x17, R2 ;  /* 0x00000017ff007819 */ /* 0x000fe40000011602 */
[----:B------:R-:W-:Y:S01]  /*0350*/  LOP3.LUT R14, R7, 0xff, RZ, 0xc0, !PT ;  /* 0x000000ff070e7812 */ /* 0x000fe200078ec0ff */
[----:B------:R-:W-:Y:S01]  /*0360*/  IMAD.MOV.U32 R7, RZ, RZ, R5 ;  /* 0x000000ffff077224 */ /* 0x000fe200078e0005 */
[----:B------:R-:W-:-:S03]  /*0370*/  LOP3.LUT R12, R0, 0xff, RZ, 0xc0, !PT ;  /* 0x000000ff000c7812 */ /* 0x000fc600078ec0ff */
[----:B------:R-:W-:Y:S02]  /*0380*/  VIADD R10, R14, 0xffffffff ;  /* 0xffffffff0e0a7836 */ /* 0x000fe40000000000 */
[----:B------:R-:W-:-:S03]  /*0390*/  VIADD R0, R12, 0xffffffff ;  /* 0xffffffff0c007836 */ /* 0x000fc60000000000 */
[----:B------:R-:W-:-:S04]  /*03a0*/  ISETP.GT.U32.AND P0, PT, R10, 0xfd, PT ;  /* 0x000000fd0a00780c */ /* 0x000fc80003f04070 */
[----:B------:R-:W-:-:S13]  /*03b0*/  ISETP.GT.U32.OR P0, PT, R0, 0xfd, P0 ;  /* 0x000000fd0000780c */ /* 0x000fda0000704470 */
[----:B------:R-:W-:Y:S01]  /*03c0*/  @!P0 IMAD.MOV.U32 R9, RZ, RZ, RZ ;  /* 0x000000ffff098224 */ /* 0x000fe200078e00ff */
[----:B------:R-:W-:Y:S06]  /*03d0*/  @!P0 BRA `(.L_x_7) ;  /* 0x00000000005c8947 */ /* 0x000fec0003800000 */
[----:B------:R-:W-:Y:S02]  /*03e0*/  FSETP.GTU.FTZ.AND P0, PT, |R2|, +INF , PT ;  /* 0x7f8000000200780b */ /* 0x000fe40003f1c200 */
[----:B------:R-:W-:-:S04]  /*03f0*/  FSETP.GTU.FTZ.AND P1, PT, |R5|, +INF , PT ;  /* 0x7f8000000500780b */ /* 0x000fc80003f3c200 */
[----:B------:R-:W-:-:S13]  /*0400*/  PLOP3.LUT P0, PT, P0, P1, PT, 0xf8, 0x8f ;  /* 0x00000000008f781c */ /* 0x000fda0000703f70 */
[----:B------:R-:W-:Y:S05]  /*0410*/  @P0 BRA `(.L_x_8) ;  /* 0x00000004004c0947 */ /* 0x000fea0003800000 */
[----:B------:R-:W-:-:S13]  /*0420*/  LOP3.LUT P0, RZ, R7, 0x7fffffff, R2, 0xc8, !PT ;  /* 0x7fffffff07ff7812 */ /* 0x000fda000780c802 */
[----:B------:R-:W-:Y:S05]  /*0430*/  @!P0 BRA `(.L_x_9) ;  /* 0x00000004003c8947 */ /* 0x000fea0003800000 */
[C---:B------:R-:W-:Y:S02]  /*0440*/  FSETP.NEU.FTZ.AND P2, PT, |R2|.reuse, +INF , PT ;  /* 0x7f8000000200780b */ /* 0x040fe40003f5d200 */
[----:B------:R-:W-:Y:S02]  /*0450*/  FSETP.NEU.FTZ.AND P1, PT, |R5|, +INF , PT ;  /* 0x7f8000000500780b */ /* 0x000fe40003f3d200 */
[----:B------:R-:W-:-:S11]  /*0460*/  FSETP.NEU.FTZ.AND P0, PT, |R2|, +INF , PT ;  /* 0x7f8000000200780b */ /* 0x000fd60003f1d200 */
[----:B------:R-:W-:Y:S05]  /*0470*/  @!P1 BRA !P2, `(.L_x_9) ;  /* 0x00000004002c9947 */ /* 0x000fea0005000000 */
[----:B------:R-:W-:-:S04]  /*0480*/  LOP3.LUT P2, RZ, R2, 0x7fffffff, RZ, 0xc0, !PT ;  /* 0x7fffffff02ff7812 */ /* 0x000fc8000784c0ff */
[----:B------:R-:W-:-:S13]  /*0490*/  PLOP3.LUT P1, PT, P1, P2, PT, 0x2f, 0xf2 ;  /* 0x0000000000f2781c */ /* 0x000fda0000f24577 */
[----:B------:R-:W-:Y:S05]  /*04a0*/  @P1 BRA `(.L_x_10) ;  /* 0x0000000400181947 */ /* 0x000fea0003800000 */
[----:B------:R-:W-:-:S04]  /*04b0*/  LOP3.LUT P1, RZ, R7, 0x7fffffff, RZ, 0xc0, !PT ;  /* 0x7fffffff07ff7812 */ /* 0x000fc8000782c0ff */
[----:B------:R-:W-:-:S13]  /*04c0*/  PLOP3.LUT P0, PT, P0, P1, PT, 0x2f, 0xf2 ;  /* 0x0000000000f2781c */ /* 0x000fda0000702577 */
[----:B------:R-:W-:Y:S05]  /*04d0*/  @P0 BRA `(.L_x_11) ;  /* 0x0000000400000947 */ /* 0x000fea0003800000 */
[----:B------:R-:W-:Y:S02]  /*04e0*/  ISETP.GE.AND P0, PT, R0, RZ, PT ;  /* 0x000000ff0000720c */ /* 0x000fe40003f06270 */
[----:B------:R-:W-:-:S11]  /*04f0*/  ISETP.GE.AND P1, PT, R10, RZ, PT ;  /* 0x000000ff0a00720c */ /* 0x000fd60003f26270 */
[----:B------:R-:W-:Y:S02]  /*0500*/  @P0 IMAD.MOV.U32 R9, RZ, RZ, RZ ;  /* 0x000000ffff090224 */ /* 0x000fe400078e00ff */
[----:B------:R-:W-:Y:S01]  /*0510*/  @!P0 FFMA R2, R2, 1.84467440737095516160e+19, RZ ;  /* 0x5f80000002028823 */ /* 0x000fe200000000ff */
[----:B------:R-:W-:Y:S02]  /*0520*/  @!P0 IMAD.MOV.U32 R9, RZ, RZ, -0x40 ;  /* 0xffffffc0ff098424 */ /* 0x000fe400078e00ff */
[----:B------:R-:W-:Y:S02]  /*0530*/  @!P1 FFMA R7, R5, 1.84467440737095516160e+19, RZ ;  /* 0x5f80000005079823 */ /* 0x000fe400000000ff */
[----:B------:R-:W-:-:S07]  /*0540*/  @!P1 VIADD R9, R9, 0x40 ;  /* 0x0000004009099836 */ /* 0x000fce0000000000 */
.L_x_7:
[----:B------:R-:W-:Y:S01]  /*0550*/  LEA R0, R14, 0xc0800000, 0x17 ;  /* 0xc08000000e007811 */ /* 0x000fe200078eb8ff */
[----:B------:R-:W-:Y:S04]  /*0560*/  BSSY.RECONVERGENT B2, `(.L_x_12) ;  /* 0x0000036000027945 */ /* 0x000fe80003800200 */
[----:B------:R-:W-:Y:S02]  /*0570*/  IMAD.IADD R10, R7, 0x1, -R0 ;  /* 0x00000001070a7824 */ /* 0x000fe400078e0a00 */
[----:B------:R-:W-:Y:S02]  /*0580*/  VIADD R7, R12, 0xffffff81 ;  /* 0xffffff810c077836 */ /* 0x000fe40000000000 */
[----:B------:R0:W1:Y:S01]  /*0590*/  MUFU.RCP R11, R10 ;  /* 0x0000000a000b7308 */ /* 0x0000620000001000 */
[----:B------:R-:W-:Y:S01]  /*05a0*/  FADD.FTZ R13, -R10, -RZ ;  /* 0x800000ff0a0d7221 */ /* 0x000fe20000010100 */
[C---:B------:R-:W-:Y:S01]  /*05b0*/  IMAD R0, R7.reuse, -0x800000, R2 ;  /* 0xff80000007007824 */ /* 0x040fe200078e0202 */
[----:B0-----:R-:W-:-:S05]  /*05c0*/  IADD3 R10, PT, PT, R7, 0x7f, -R14 ;  /* 0x0000007f070a7810 */ /* 0x001fca0007ffe80e */
[----:B------:R-:W-:Y:S02]  /*05d0*/  IMAD.IADD R9, R10, 0x1, R9 ;  /* 0x000000010a097824 */ /* 0x000fe400078e0209 */
[----:B-1----:R-:W-:-:S04]  /*05e0*/  FFMA R12, R11, R13, 1 ;  /* 0x3f8000000b0c7423 */ /* 0x002fc8000000000d */
[----:B------:R-:W-:-:S04]  /*05f0*/  FFMA R15, R11, R12, R11 ;  /* 0x0000000c0b0f7223 */ /* 0x000fc8000000000b */
[----:B------:R-:W-:-:S04]  /*0600*/  FFMA R2, R0, R15, RZ ;  /* 0x0000000f00027223 */ /* 0x000fc800000000ff */
[----:B------:R-:W-:-:S04]  /*0610*/  FFMA R11, R13, R2, R0 ;  /* 0x000000020d0b7223 */ /* 0x000fc80000000000 */
[----:B------:R-:W-:-:S04]  /*0620*/  FFMA R12, R15, R11, R2 ;  /* 0x0000000b0f0c7223 */ /* 0x000fc80000000002 */
[----:B------:R-:W-:-:S04]  /*0630*/  FFMA R13, R13, R12, R0 ;  /* 0x0000000c0d0d7223 */ /* 0x000fc80000000000 */
[----:B------:R-:W-:-:S05]  /*0640*/  FFMA R0, R15, R13, R12 ;  /* 0x0000000d0f007223 */ /* 0x000fca000000000c */
[----:B------:R-:W-:-:S04]  /*0650*/  SHF.R.U32.HI R2, RZ, 0x17, R0 ;  /* 0x00000017ff027819 */ /* 0x000fc80000011600 */
[----:B------:R-:W-:-:S05]  /*0660*/  LOP3.LUT R2, R2, 0xff, RZ, 0xc0, !PT ;  /* 0x000000ff02027812 */ /* 0x000fca00078ec0ff */
[----:B------:R-:W-:-:S04]  /*0670*/  IMAD.IADD R11, R2, 0x1, R9 ;  /* 0x00000001020b7824 */ /* 0x000fc800078e0209 */
[----:B------:R-:W-:-:S05]  /*0680*/  VIADD R2, R11, 0xffffffff ;  /* 0xffffffff0b027836 */ /* 0x000fca0000000000 */
[----:B------:R-:W-:-:S13]  /*0690*/  ISETP.GE.U32.AND P0, PT, R2, 0xfe, PT ;  /* 0x000000fe0200780c */ /* 0x000fda0003f06070 */
[----:B------:R-:W-:Y:S05]  /*06a0*/  @!P0 BRA `(.L_x_13) ;  /* 0x0000000000808947 */ /* 0x000fea0003800000 */
[----:B------:R-:W-:-:S13]  /*06b0*/  ISETP.GT.AND P0, PT, R11, 0xfe, PT ;  /* 0x000000fe0b00780c */ /* 0x000fda0003f04270 */
[----:B------:R-:W-:Y:S05]  /*06c0*/  @P0 BRA `(.L_x_14) ;  /* 0x00000000006c0947 */ /* 0x000fea0003800000 */
[----:B------:R-:W-:-:S13]  /*06d0*/  ISETP.GE.AND P0, PT, R11, 0x1, PT ;  /* 0x000000010b00780c */ /* 0x000fda0003f06270 */
[----:B------:R-:W-:Y:S05]  /*06e0*/  @P0 BRA `(.L_x_15) ;  /* 0x0000000000740947 */ /* 0x000fea0003800000 */
[----:B------:R-:W-:Y:S02]  /*06f0*/  ISETP.GE.AND P0, PT, R11, -0x18, PT ;  /* 0xffffffe80b00780c */ /* 0x000fe40003f06270 */
[----:B------:R-:W-:-:S11]  /*0700*/  LOP3.LUT R0, R0, 0x80000000, RZ, 0xc0, !PT ;  /* 0x8000000000007812 */ /* 0x000fd600078ec0ff */
[----:B------:R-:W-:Y:S05]  /*0710*/  @!P0 BRA `(.L_x_15) ;  /* 0x0000000000688947 */ /* 0x000fea0003800000 */
[-CC-:B------:R-:W-:Y:S01]  /*0720*/  FFMA.RZ R2, R15, R13.reuse, R12.reuse ;  /* 0x0000000d0f027223 */ /* 0x180fe2000000c00c */
[----:B------:R-:W-:Y:S02]  /*0730*/  VIADD R10, R11, 0x20 ;  /* 0x000000200b0a7836 */ /* 0x000fe40000000000 */
[-CC-:B------:R-:W-:Y:S01]  /*0740*/  FFMA.RM R7, R15, R13.reuse, R12.reuse ;  /* 0x0000000d0f077223 */ /* 0x180fe2000000400c */
[----:B------:R-:W-:Y:S02]  /*0750*/  ISETP.NE.AND P2, PT, R11, RZ, PT ;  /* 0x000000ff0b00720c */ /* 0x000fe40003f45270 */
[----:B------:R-:W-:Y:S01]  /*0760*/  LOP3.LUT R9, R2, 0x7fffff, RZ, 0xc0, !PT ;  /* 0x007fffff02097812 */ /* 0x000fe200078ec0ff */
[----:B------:R-:W-:Y:S01]  /*0770*/  FFMA.RP R2, R15, R13, R12 ;  /* 0x0000000d0f027223 */ /* 0x000fe2000000800c */
[----:B------:R-:W-:Y:S01]  /*0780*/  ISETP.NE.AND P1, PT, R11, RZ, PT ;  /* 0x000000ff0b00720c */ /* 0x000fe20003f25270 */
[----:B------:R-:W-:Y:S01]  /*0790*/  IMAD.MOV R11, RZ, RZ, -R11 ;  /* 0x000000ffff0b7224 */ /* 0x000fe200078e0a0b */
[----:B------:R-:W-:-:S02]  /*07a0*/  LOP3.LUT R9, R9, 0x800000, RZ, 0xfc, !PT ;  /* 0x0080000009097812 */ /* 0x000fc400078efcff */
[----:B------:R-:W-:Y:S02]  /*07b0*/  FSETP.NEU.FTZ.AND P0, PT, R2, R7, PT ;  /* 0x000000070200720b */ /* 0x000fe40003f1d000 */
[----:B------:R-:W-:Y:S02]  /*07c0*/  SHF.L.U32 R10, R9, R10, RZ ;  /* 0x0000000a090a7219 */ /* 0x000fe400000006ff */
[----:B------:R-:W-:Y:S02]  /*07d0*/  SEL R2, R11, RZ, P2 ;  /* 0x000000ff0b027207 */ /* 0x000fe40001000000 */
[----:B------:R-:W-:Y:S02]  /*07e0*/  ISETP.NE.AND P1, PT, R10, RZ, P1 ;  /* 0x000000ff0a00720c */ /* 0x000fe40000f25270 */
[----:B------:R-:W-:Y:S02]  /*07f0*/  SHF.R.U32.HI R2, RZ, R2, R9 ;  /* 0x00000002ff027219 */ /* 0x000fe40000011609 */
[----:B------:R-:W-:-:S02]  /*0800*/  PLOP3.LUT P0, PT, P0, P1, PT, 0xf8, 0x8f ;  /* 0x00000000008f781c */ /* 0x000fc40000703f70 */
[----:B------:R-:W-:Y:S02]  /*0810*/  SHF.R.U32.HI R10, RZ, 0x1, R2 ;  /* 0x00000001ff0a7819 */ /* 0x000fe40000011602 */
[----:B------:R-:W-:-:S04]  /*0820*/  SEL R7, RZ, 0x1, !P0 ;  /* 0x00000001ff077807 */ /* 0x000fc80004000000 */
[----:B------:R-:W-:-:S04]  /*0830*/  LOP3.LUT R7, R7, 0x1, R10, 0xf8, !PT ;  /* 0x0000000107077812 */ /* 0x000fc800078ef80a */
[----:B------:R-:W-:-:S05]  /*0840*/  LOP3.LUT R7, R7, R2, RZ, 0xc0, !PT ;  /* 0x0000000207077212 */ /* 0x000fca00078ec0ff */
[----:B------:R-:W-:-:S05]  /*0850*/  IMAD.IADD R7, R10, 0x1, R7 ;  /* 0x000000010a077824 */ /* 0x000fca00078e0207 */
[----:B------:R-:W-:Y:S01]  /*0860*/  LOP3.LUT R0, R7, R0, RZ, 0xfc, !PT ;  /* 0x0000000007007212 */ /* 0x000fe200078efcff */
[----:B------:R-:W-:Y:S06]  /*0870*/  BRA `(.L_x_15) ;  /* 0x0000000000107947 */ /* 0x000fec0003800000 */
.L_x_14:
[----:B------:R-:W-:-:S04]  /*0880*/  LOP3.LUT R0, R0, 0x80000000, RZ, 0xc0, !PT ;  /* 0x8000000000007812 */ /* 0x000fc800078ec0ff */
[----:B------:R-:W-:Y:S01]  /*0890*/  LOP3.LUT R0, R0, 0x7f800000, RZ, 0xfc, !PT ;  /* 0x7f80000000007812 */ /* 0x000fe200078efcff */
[----:B------:R-:W-:Y:S06]  /*08a0*/  BRA `(.L_x_15) ;  /* 0x0000000000047947 */ /* 0x000fec0003800000 */
.L_x_13:
[----:B------:R-:W-:-:S07]  /*08b0*/  IMAD R0, R9, 0x800000, R0 ;  /* 0x0080000009007824 */ /* 0x000fce00078e0200 */
.L_x_15:
[----:B------:R-:W-:Y:S05]  /*08c0*/  BSYNC.RECONVERGENT B2 ;  /* 0x0000000000027941 */ /* 0x000fea0003800200 */
.L_x_12:
[----:B------:R-:W-:Y:S05]  /*08d0*/  BRA `(.L_x_16) ;  /* 0x0000000000207947 */ /* 0x000fea0003800000 */
.L_x_11:
[----:B------:R-:W-:-:S04]  /*08e0*/  LOP3.LUT R0, R7, 0x80000000, R2, 0x48, !PT ;  /* 0x8000000007007812 */ /* 0x000fc800078e4802 */
[----:B------:R-:W-:Y:S01]  /*08f0*/  LOP3.LUT R0, R0, 0x7f800000, RZ, 0xfc, !PT ;  /* 0x7f80000000007812 */ /* 0x000fe200078efcff */
[----:B------:R-:W-:Y:S06]  /*0900*/  BRA `(.L_x_16) ;  /* 0x0000000000147947 */ /* 0x000fec0003800000 */
.L_x_10:
[----:B------:R-:W-:Y:S01]  /*0910*/  LOP3.LUT R0, R7, 0x80000000, R2, 0x48, !PT ;  /* 0x8000000007007812 */ /* 0x000fe200078e4802 */
[----:B------:R-:W-:Y:S06]  /*0920*/  BRA `(.L_x_16) ;  /* 0x00000000000c7947 */ /* 0x000fec0003800000 */
.L_x_9:
[----:B------:R-:W0:Y:S01]  /*0930*/  MUFU.RSQ R0, -QNAN ;  /* 0xffc0000000007908 */ /* 0x000e220000001400 */
[----:B------:R-:W-:Y:S05]  /*0940*/  BRA `(.L_x_16) ;  /* 0x0000000000047947 */ /* 0x000fea0003800000 */
.L_x_8:
[----:B------:R-:W-:-:S07]  /*0950*/  FADD.FTZ R0, R2, R5 ;  /* 0x0000000502007221 */ /* 0x000fce0000010000 */
.L_x_16:
[----:B------:R-:W-:Y:S05]  /*0960*/  BSYNC.RECONVERGENT B1 ;  /* 0x0000000000017941 */ /* 0x000fea0003800200 */
.L_x_6:
[----:B------:R-:W-:-:S04]  /*0970*/  IMAD.MOV.U32 R9, RZ, RZ, 0x0 ;  /* 0x00000000ff097424 */ /* 0x000fc800078e00ff */
[----:B0-----:R-:W-:Y:S05]  /*0980*/  RET.REL.NODEC R8 `(_Z20kernel_pointwise_invPK6float2PS_i) ;  /* 0xfffffff4089c7950 */ /* 0x001fea0003c3ffff */
.L_x_17:
        /* <DEDUP_REMOVED lines=15> */
.L_x_47:


//--------------------- .text._Z16kernel_conjugatePK6float2PS_i --------------------------
	.section	.text._Z16kernel_conjugatePK6float2PS_i,"ax",@progbits
	.align	128
        .global         _Z16kernel_conjugatePK6float2PS_i
        .type           _Z16kernel_conjugatePK6float2PS_i,@function
        .size           _Z16kernel_conjugatePK6float2PS_i,(.L_x_52 - _Z16kernel_conjugatePK6float2PS_i)
        .other          _Z16kernel_conjugatePK6float2PS_i,@"STO_CUDA_ENTRY STV_DEFAULT"
_Z16kernel_conjugatePK6float2PS_i:
.text._Z16kernel_conjugatePK6float2PS_i:
        /* <DEDUP_REMOVED lines=9> */
[----:B------:R-:W1:Y:S07]  /*0090*/  LDCU.64 UR4, c[0x0][0x358] ;  /* 0x00006b00ff0477ac */ /* 0x000e6e0008000a00 */
[----:B------:R-:W2:Y:S01]  /*00a0*/  LDC.64 R4, c[0x0][0x388] ;  /* 0x0000e200ff047b82 */ /* 0x000ea20000000a00 */
[----:B0-----:R-:W-:-:S06]  /*00b0*/  IMAD.WIDE R2, R7, 0x8, R2 ;  /* 0x0000000807027825 */ /* 0x001fcc00078e0202 */
[----:B-1----:R-:W3:Y:S01]  /*00c0*/  LDG.E.64.CONSTANT R2, desc[UR4][R2.64] ;  /* 0x0000000402027981 */ /* 0x002ee2000c1e9b00 */
[----:B--2---:R-:W-:-:S04]  /*00d0*/  IMAD.WIDE R4, R7, 0x8, R4 ;  /* 0x0000000807047825 */ /* 0x004fc800078e0204 */
[----:B---3--:R-:W-:-:S05]  /*00e0*/  FADD R3, -R3, -RZ ;  /* 0x800000ff03037221 */ /* 0x008fca0000000100 */
[----:B------:R-:W-:Y:S01]  /*00f0*/  STG.E.64 desc[UR4][R4.64], R2 ;  /* 0x0000000204007986 */ /* 0x000fe2000c101b04 */
[----:B------:R-:W-:Y:S05]  /*0100*/  EXIT ;  /* 0x000000000000794d */ /* 0x000fea0003800000 */
.L_x_18:
        /* <DEDUP_REMOVED lines=15> */
.L_x_52:


//--------------------- .text._Z28kernel_pointwise_mul_inplaceP6float2PKS_i --------------------------
	.section	.text._Z28kernel_pointwise_mul_inplaceP6float2PKS_i,"ax",@progbits
	.align	128
        .global         _Z28kernel_pointwise_mul_inplaceP6float2PKS_i
        .type           _Z28kernel_pointwise_mul_inplaceP6float2PKS_i,@function
        .size           _Z28kernel_pointwise_mul_inplaceP6float2PKS_i,(.L_x_53 - _Z28kernel_pointwise_mul_inplaceP6float2PKS_i)
        .other          _Z28kernel_pointwise_mul_inplaceP6float2PKS_i,@"STO_CUDA_ENTRY STV_DEFAULT"
_Z28kernel_pointwise_mul_inplaceP6float2PKS_i:
.text._Z28kernel_pointwise_mul_inplaceP6float2PKS_i:
        /* <DEDUP_REMOVED lines=13> */
[----:B--2---:R-:W-:-:S05]  /*00d0*/  IMAD.WIDE R2, R7, 0x8, R2 ;  /* 0x0000000807027825 */ /* 0x004fca00078e0202 */
[----:B------:R-:W3:Y:S02]  /*00e0*/  LDG.E.64 R6, desc[UR4][R2.64] ;  /* 0x0000000402067981 */ /* 0x000ee4000c1e1b00 */
[-C--:B---3--:R-:W-:Y:S01]  /*00f0*/  FMUL R9, R7, R5.reuse ;  /* 0x0000000507097220 */ /* 0x088fe20000400000 */
[----:B------:R-:W-:-:S03]  /*0100*/  FMUL R0, R6, R5 ;  /* 0x0000000506007220 */ /* 0x000fc60000400000 */
[-C--:B------:R-:W-:Y:S01]  /*0110*/  FFMA R6, R6, R4.reuse, -R9 ;  /* 0x0000000406067223 */ /* 0x080fe20000000809 */
[----:B------:R-:W-:-:S05]  /*0120*/  FFMA R7, R7, R4, R0 ;  /* 0x0000000407077223 */ /* 0x000fca0000000000 */
[----:B------:R-:W-:Y:S01]  /*0130*/  STG.E.64 desc[UR4][R2.64], R6 ;  /* 0x0000000602007986 */ /* 0x000fe2000c101b04 */
[----:B------:R-:W-:Y:S05]  /*0140*/  EXIT ;  /* 0x000000000000794d */ /* 0x000fea0003800000 */
.L_x_19:
        /* <DEDUP_REMOVED lines=11> */
.L_x_53:


//--------------------- .text._Z24kernel_pointwise_mul_modPK6float2S1_PS_i --------------------------
	.section	.text._Z24kernel_pointwise_mul_modPK6float2S1_PS_i,"ax",@progbits
	.align	128
        .global         _Z24kernel_pointwise_mul_modPK6float2S1_PS_i
        .type           _Z24kernel_pointwise_mul_modPK6float2S1_PS_i,@function
        .size           _Z24kernel_pointwise_mul_modPK6float2S1_PS_i,(.L_x_54 - _Z24kernel_pointwise_mul_modPK6float2S1_PS_i)
        .other          _Z24kernel_pointwise_mul_modPK6float2S1_PS_i,@"STO_CUDA_ENTRY STV_DEFAULT"
_Z24kernel_pointwise_mul_modPK6float2S1_PS_i:
.text._Z24kernel_pointwise_mul_modPK6float2S1_PS_i:
        /* <DEDUP_REMOVED lines=10> */
[----:B------:R-:W2:Y:S08]  /*00a0*/  LDC.64 R4, c[0x0][0x388] ;  /* 0x0000e200ff047b82 */ /* 0x000eb00000000a00 */
[----:B------:R-:W3:Y:S01]  /*00b0*/  LDC.64 R6, c[0x0][0x390] ;  /* 0x0000e400ff067b82 */ /* 0x000ee20000000a00 */
[----:B0-----:R-:W-:-:S06]  /*00c0*/  IMAD.WIDE R2, R9, 0x8, R2 ;  /* 0x0000000809027825 */ /* 0x001fcc00078e0202 */
[----:B-1----:R-:W4:Y:S01]  /*00d0*/  LDG.E.64.CONSTANT R2, desc[UR4][R2.64] ;  /* 0x0000000402027981 */ /* 0x002f22000c1e9b00 */
[----:B--2---:R-:W-:-:S06]  /*00e0*/  IMAD.WIDE R4, R9, 0x8, R4 ;  /* 0x0000000809047825 */ /* 0x004fcc00078e0204 */
[----:B------:R-:W4:Y:S01]  /*00f0*/  LDG.E.64.CONSTANT R4, desc[UR4][R4.64] ;  /* 0x0000000404047981 */ /* 0x000f22000c1e9b00 */
[----:B---3--:R-:W-:-:S04]  /*0100*/  IMAD.WIDE R6, R9, 0x8, R6 ;  /* 0x0000000809067825 */ /* 0x008fc800078e0206 */
[-C--:B----4-:R-:W-:Y:S01]  /*0110*/  FMUL R11, R3, R5.reuse ;  /* 0x00000005030b7220 */ /* 0x090fe20000400000 */
[----:B------:R-:W-:-:S03]  /*0120*/  FMUL R0, R2, R5 ;  /* 0x0000000502007220 */ /* 0x000fc60000400000 */
[-C--:B------:R-:W-:Y:S01]  /*0130*/  FFMA R8, R2, R4.reuse, -R11 ;  /* 0x0000000402087223 */ /* 0x080fe2000000080b */
[----:B------:R-:W-:-:S05]  /*0140*/  FFMA R9, R3, R4, R0 ;  /* 0x0000000403097223 */ /* 0x000fca0000000000 */
[----:B------:R-:W-:Y:S01]  /*0150*/  STG.E.64 desc[UR4][R6.64], R8 ;  /* 0x0000000806007986 */ /* 0x000fe2000c101b04 */
[----:B------:R-:W-:Y:S05]  /*0160*/  EXIT ;  /* 0x000000000000794d */ /* 0x000fea0003800000 */
.L_x_20:
        /* <DEDUP_REMOVED lines=9> */
.L_x_54:


//--------------------- .text._Z22kernel_build_chirps_2dP6float2S0_iff --------------------------
	.section	.text._Z22kernel_build_chirps_2dP6float2S0_iff,"ax",@progbits
	.align	128
        .global         _Z22kernel_build_chirps_2dP6float2S0_iff
        .type           _Z22kernel_build_chirps_2dP6float2S0_iff,@function
        .size           _Z22kernel_build_chirps_2dP6float2S0_iff,(.L_x_48 - _Z22kernel_build_chirps_2dP6float2S0_iff)
        .other          _Z22kernel_build_chirps_2dP6float2S0_iff,@"STO_CUDA_ENTRY STV_DEFAULT"
_Z22kernel_build_chirps_2dP6float2S0_iff:
.text._Z22kernel_build_chirps_2dP6float2S0_iff:
[----:B------:R-:W0:Y:S01]  /*0000*/  LDC R1, c[0x0][0x37c] ;  /* 0x0000df00ff017b82 */ /* 0x000e220000000800 */
[----:B------:R-:W1:Y:S07]  /*0010*/  S2R R0, SR_TID.X ;  /* 0x0000000000007919 */ /* 0x000e6e0000002100 */
[----:B------:R-:W1:Y:S01]  /*0020*/  LDC R5, c[0x0][0x360] ;  /* 0x0000d800ff057b82 */ /* 0x000e620000000800 */
[----:B------:R-:W2:Y:S01]  /*0030*/  LDCU UR6, c[0x0][0x390] ;  /* 0x00007200ff0677ac */ /* 0x000ea20008000800 */
[----:B0-----:R-:W-:Y:S01]  /*0040*/  VIADD R1, R1, 0xffffffe0 ;  /* 0xffffffe001017836 */ /* 0x001fe20000000000 */
[----:B------:R-:W0:Y:S05]  /*0050*/  S2R R3, SR_TID.Y ;  /* 0x0000000000037919 */ /* 0x000e2a0000002200 */
[----:B------:R-:W1:Y:S08]  /*0060*/  S2UR UR4, SR_CTAID.X ;  /* 0x00000000000479c3 */ /* 0x000e700000002500 */
[----:B------:R-:W0:Y:S08]  /*0070*/  S2UR UR5, SR_CTAID.Y ;  /* 0x00000000000579c3 */ /* 0x000e300000002600 */
[----:B------:R-:W0:Y:S01]  /*0080*/  LDC R2, c[0x0][0x364] ;  /* 0x0000d900ff027b82 */ /* 0x000e220000000800 */
[----:B-1----:R-:W-:-:S02]  /*0090*/  IMAD R5, R5, UR4, R0 ;  /* 0x0000000405057c24 */ /* 0x002fc4000f8e0200 */
[----:B0-----:R-:W-:-:S05]  /*00a0*/  IMAD R2, R2, UR5, R3 ;  /* 0x0000000502027c24 */ /* 0x001fca000f8e0203 */
[----:B------:R-:W-:-:S04]  /*00b0*/  VIMNMX R0, PT, PT, R5, R2, !PT ;  /* 0x0000000205007248 */ /* 0x000fc80007fe0100 */
[----:B--2---:R-:W-:-:S13]  /*00c0*/  ISETP.GE.AND P0, PT, R0, UR6, PT ;  /* 0x0000000600007c0c */ /* 0x004fda000bf06270 */
[----:B------:R-:W-:Y:S05]  /*00d0*/  @P0 EXIT ;  /* 0x000000000000094d */ /* 0x000fea0003800000 */
[----:B------:R-:W-:Y:S02]  /*00e0*/  USHF.R.U32.HI UR4, URZ, 0x1, UR6 ;  /* 0x00000001ff047899 */ /* 0x000fe40008011606 */
[----:B------:R-:W-:Y:S01]  /*00f0*/  I2FP.F32.U32 R7, UR6 ;  /* 0x0000000600077c45 */ /* 0x000fe20008201000 */
[----:B------:R-:W-:Y:S01]  /*0100*/  BSSY.RECONVERGENT B0, `(.L_x_21) ;  /* 0x0000014000007945 */ /* 0x000fe20003800200 */
[----:B------:R-:W-:Y:S02]  /*0110*/  I2FP.F32.U32 R4, R2 ;  /* 0x0000000200047245 */ /* 0x000fe40000201000 */
[----:B------:R-:W0:Y:S01]  /*0120*/  MUFU.RCP R6, R7 ;  /* 0x0000000700067308 */ /* 0x000e220000001000 */
[----:B------:R-:W-:Y:S02]  /*0130*/  I2FP.F32.U32 R3, UR4 ;  /* 0x0000000400037c45 */ /* 0x000fe40008201000 */
[----:B------:R-:W-:Y:S01]  /*0140*/  I2FP.F32.S32 R0, R5 ;  /* 0x0000000500007245 */ /* 0x000fe20000201400 */
[----:B------:R-:W-:-:S02]  /*0150*/  IMAD R5, R2, UR6, R5 ;  /* 0x0000000602057c24 */ /* 0x000fc4000f8e0205 */
[----:B------:R-:W-:Y:S02]  /*0160*/  FADD R4, -R3, R4 ;  /* 0x0000000403047221 */ /* 0x000fe40000000100 */
[----:B------:R-:W-:Y:S02]  /*0170*/  FADD R0, R0, -R3 ;  /* 0x8000000300007221 */ /* 0x000fe40000000000 */
[----:B------:R-:W-:-:S04]  /*0180*/  FMUL R3, R4, R4 ;  /* 0x0000000404037220 */ /* 0x000fc80000400000 */
[----:B------:R-:W-:Y:S01]  /*0190*/  FFMA R0, R0, R0, R3 ;  /* 0x0000000000007223 */ /* 0x000fe20000000003 */
[----:B0-----:R-:W-:-:S03]  /*01a0*/  FFMA R9, -R7, R6, 1 ;  /* 0x3f80000007097423 */ /* 0x001fc60000000106 */
[----:B------:R-:W0:Y:S01]  /*01b0*/  FCHK P0, R0, R7 ;  /* 0x0000000700007302 */ /* 0x000e220000000000 */
[----:B------:R-:W-:-:S04]  /*01c0*/  FFMA R9, R6, R9, R6 ;  /* 0x0000000906097223 */ /* 0x000fc80000000006 */
[----:B------:R-:W-:-:S04]  /*01d0*/  FFMA R4, R0, R9, RZ ;  /* 0x0000000900047223 */ /* 0x000fc800000000ff */
[----:B------:R-:W-:-:S04]  /*01e0*/  FFMA R3, -R7, R4, R0 ;  /* 0x0000000407037223 */ /* 0x000fc80000000100 */
[----:B------:R-:W-:Y:S01]  /*01f0*/  FFMA R3, R9, R3, R4 ;  /* 0x0000000309037223 */ /* 0x000fe20000000004 */
[----:B0-----:R-:W-:Y:S06]  /*0200*/  @!P0 BRA `(.L_x_22) ;  /* 0x00000000000c8947 */ /* 0x001fec0003800000 */
[----:B------:R-:W-:-:S07]  /*0210*/  MOV R2, 0x230 ;  /* 0x0000023000027802 */ /* 0x000fce0000000f00 */
[----:B------:R-:W-:Y:S05]  /*0220*/  CALL.REL.NOINC `($__internal_1_$__cuda_sm3x_div_rn_noftz_f32_slowpath) ;  /* 0x0000001400307944 */ /* 0x000fea0003c00000 */
[----:B------:R-:W-:-:S07]  /*0230*/  IMAD.MOV.U32 R3, RZ, RZ, R0 ;  /* 0x000000ffff037224 */ /* 0x000fce00078e0000 */
.L_x_22:
[----:B------:R-:W-:Y:S05]  /*0240*/  BSYNC.RECONVERGENT B0 ;  /* 0x0000000000007941 */ /* 0x000fea0003800200 */
.L_x_21:
[----:B------:R-:W0:Y:S01]  /*0250*/  LDC R4, c[0x0][0x398] ;  /* 0x0000e600ff047b82 */ /* 0x000e220000000800 */
[----:B------:R-:W0:Y:S01]  /*0260*/  LDCU UR4, c[0x0][0x394] ;  /* 0x00007280ff0477ac */ /* 0x000e220008000800 */
[----:B------:R-:W-:Y:S01]  /*0270*/  BSSY.RECONVERGENT B0, `(.L_x_23) ;  /* 0x0000048000007945 */ /* 0x000fe20003800200 */
[----:B------:R-:W1:Y:S01]  /*0280*/  LDCU.64 UR6, c[0x0][0x358] ;  /* 0x00006b00ff0677ac */ /* 0x000e620008000a00 */
[----:B0-----:R-:W-:-:S04]  /*0290*/  FADD R0, -R4, UR4 ;  /* 0x0000000404007e21 */ /* 0x001fc80008000100 */
[----:B------:R-:W-:-:S04]  /*02a0*/  FMUL R0, R0, 3.1415927410125732422 ;  /* 0x40490fdb00007820 */ /* 0x000fc80000400000 */
[----:B------:R-:W-:Y:S01]  /*02b0*/  FMUL R13, R0, R3 ;  /* 0x00000003000d7220 */ /* 0x000fe20000400000 */
[----:B------:R-:W-:-:S03]  /*02c0*/  FMUL R0, R4, 3.1415927410125732422 ;  /* 0x40490fdb04007820 */ /* 0x000fc60000400000 */
[C---:B------:R-:W-:Y:S01]  /*02d0*/  FMUL R2, R13.reuse, 0.63661974668502807617 ;  /* 0x3f22f9830d027820 */ /* 0x040fe20000400000 */
[----:B------:R-:W-:-:S05]  /*02e0*/  FSETP.GE.AND P0, PT, |R13|, 105615, PT ;  /* 0x47ce47800d00780b */ /* 0x000fca0003f06200 */
[----:B------:R-:W0:Y:S02]  /*02f0*/  F2I.NTZ R2, R2 ;  /* 0x0000000200027305 */ /* 0x000e240000203100 */
[----:B0-----:R-:W-:Y:S01]  /*0300*/  I2FP.F32.S32 R10, R2 ;  /* 0x00000002000a7245 */ /* 0x001fe20000201400 */
[----:B------:R-:W-:-:S04]  /*0310*/  IMAD.MOV.U32 R16, RZ, RZ, R2 ;  /* 0x000000ffff107224 */ /* 0x000fc800078e0002 */
[----:B------:R-:W-:-:S04]  /*0320*/  FFMA R7, R10, -1.5707962512969970703, R13 ;  /* 0xbfc90fda0a077823 */ /* 0x000fc8000000000d */
[----:B------:R-:W-:-:S04]  /*0330*/  FFMA R7, R10, -7.5497894158615963534e-08, R7 ;  /* 0xb3a221680a077823 */ /* 0x000fc80000000007 */
[----:B------:R-:W-:Y:S01]  /*0340*/  FFMA R10, R10, -5.3903029534742383927e-15, R7 ;  /* 0xa7c234c50a0a7823 */ /* 0x000fe20000000007 */
[----:B------:R-:W-:-:S03]  /*0350*/  FMUL R7, R0, R3 ;  /* 0x0000000300077220 */ /* 0x000fc60000400000 */
[----:B------:R-:W-:Y:S01]  /*0360*/  IMAD.MOV.U32 R0, RZ, RZ, R10 ;  /* 0x000000ffff007224 */ /* 0x000fe200078e000a */
[----:B-1----:R-:W-:Y:S06]  /*0370*/  @!P0 BRA `(.L_x_24) ;  /* 0x0000000000dc8947 */ /* 0x002fec0003800000 */
[----:B------:R-:W-:-:S13]  /*0380*/  FSETP.NEU.AND P0, PT, |R13|, +INF , PT ;  /* 0x7f8000000d00780b */ /* 0x000fda0003f0d200 */
[----:B------:R-:W-:Y:S01]  /*0390*/  @!P0 FMUL R0, RZ, R13 ;  /* 0x0000000dff008220 */ /* 0x000fe20000400000 */
[----:B------:R-:W-:Y:S01]  /*03a0*/  @!P0 IMAD.MOV.U32 R2, RZ, RZ, RZ ;  /* 0x000000ffff028224 */ /* 0x000fe200078e00ff */
[----:B------:R-:W-:Y:S06]  /*03b0*/  @!P0 BRA `(.L_x_24) ;  /* 0x0000000000cc8947 */ /* 0x000fec0003800000 */
[----:B------:R-:W-:Y:S01]  /*03c0*/  IMAD.SHL.U32 R2, R13, 0x100, RZ ;  /* 0x000001000d027824 */ /* 0x000fe200078e00ff */
[----:B------:R-:W0:Y:S01]  /*03d0*/  LDCU.64 UR8, c[0x4][URZ] ;  /* 0x01000000ff0877ac */ /* 0x000e220008000a00 */
[----:B------:R-:W-:Y:S02]  /*03e0*/  IMAD.MOV.U32 R6, RZ, RZ, RZ ;  /* 0x000000ffff067224 */ /* 0x000fe400078e00ff */
[----:B------:R-:W-:Y:S01]  /*03f0*/  IMAD.MOV.U32 R0, RZ, RZ, R1 ;  /* 0x000000ffff007224 */ /* 0x000fe200078e0001 */
[----:B------:R-:W-:Y:S01]  /*0400*/  LOP3.LUT R15, R2, 0x80000000, RZ, 0xfc, !PT ;  /* 0x80000000020f7812 */ /* 0x000fe200078efcff */
[----:B------:R-:W-:Y:S01]  /*0410*/  UMOV UR5, URZ ;  /* 0x000000ff00057c82 */ /* 0x000fe20008000000 */
[----:B------:R-:W-:-:S05]  /*0420*/  UMOV UR4, URZ ;  /* 0x000000ff00047c82 */ /* 0x000fca0008000000 */
.L_x_25:
[----:B0-----:R-:W-:Y:S02]  /*0430*/  IMAD.U32 R8, RZ, RZ, UR8 ;  /* 0x00000008ff087e24 */ /* 0x001fe4000f8e00ff */
[----:B------:R-:W-:-:S05]  /*0440*/  IMAD.U32 R9, RZ, RZ, UR9 ;  /* 0x00000009ff097e24 */ /* 0x000fca000f8e00ff */
[----:B------:R-:W2:Y:S01]  /*0450*/  LDG.E.CONSTANT R2, desc[UR6][R8.64] ;  /* 0x0000000608027981 */ /* 0x000ea2000c1e9900 */
[----:B------:R-:W-:Y:S02]  /*0460*/  UIADD3 UR8, UP0, UPT, UR8, 0x4, URZ ;  /* 0x0000000408087890 */ /* 0x000fe4000ff1e0ff */
[----:B------:R-:W-:Y:S02]  /*0470*/  UIADD3 UR4, UPT, UPT, UR4, 0x1, URZ ;  /* 0x0000000104047890 */ /* 0x000fe4000fffe0ff */
[----:B------:R-:W-:Y:S02]  /*0480*/  UIADD3.X UR9, UPT, UPT, URZ, UR9, URZ, UP0, !UPT ;  /* 0x00000009ff097290 */ /* 0x000fe400087fe4ff */
[----:B------:R-:W-:Y:S01]  /*0490*/  UISETP.NE.AND UP0, UPT, UR4, 0x6, UPT ;  /* 0x000000060400788c */ /* 0x000fe2000bf05270 */
[----:B--2---:R-:W-:-:S03]  /*04a0*/  IMAD.WIDE.U32 R2, R2, R15, RZ ;  /* 0x0000000f02027225 */ /* 0x004fc600078e00ff */
[----:B------:R-:W-:-:S04]  /*04b0*/  IADD3 R11, P0, PT, R2, R6, RZ ;  /* 0x00000006020b7210 */ /* 0x000fc80007f1e0ff */
[----:B------:R-:W-:Y:S01]  /*04c0*/  IADD3.X R6, PT, PT, R3, UR5, RZ, P0, !PT ;  /* 0x0000000503067c10 */ /* 0x000fe200087fe4ff */
[----:B------:R0:W-:Y:S02]  /*04d0*/  STL [R0], R11 ;  /* 0x0000000b00007387 */ /* 0x0001e40000100800 */
[----:B0-----:R-:W-:Y:S01]  /*04e0*/  VIADD R0, R0, 0x4 ;  /* 0x0000000400007836 */ /* 0x001fe20000000000 */
[----:B------:R-:W-:Y:S06]  /*04f0*/  BRA.U UP0, `(.L_x_25) ;  /* 0xfffffffd00cc7547 */ /* 0x000fec000b83ffff */
[----:B------:R-:W-:Y:S01]  /*0500*/  SHF.R.U32.HI R4, RZ, 0x17, R13 ;  /* 0x00000017ff047819 */ /* 0x000fe2000001160d */
[----:B------:R0:W-:Y:S03]  /*0510*/  STL [R1+0x18], R6 ;  /* 0x0000180601007387 */ /* 0x0001e60000100800 */
[C---:B------:R-:W-:Y:S02]  /*0520*/  LOP3.LUT R0, R4.reuse, 0xe0, RZ, 0xc0, !PT ;  /* 0x000000e004007812 */ /* 0x040fe400078ec0ff */
[----:B------:R-:W-:-:S03]  /*0530*/  LOP3.LUT P0, RZ, R4, 0x1f, RZ, 0xc0, !PT ;  /* 0x0000001f04ff7812 */ /* 0x000fc6000780c0ff */
[----:B------:R-:W-:-:S05]  /*0540*/  VIADD R0, R0, 0xffffff80 ;  /* 0xffffff8000007836 */ /* 0x000fca0000000000 */
[----:B------:R-:W-:-:S05]  /*0550*/  SHF.R.U32.HI R0, RZ, 0x5, R0 ;  /* 0x00000005ff007819 */ /* 0x000fca0000011600 */
[----:B------:R-:W-:-:S05]  /*0560*/  IMAD R11, R0, -0x4, R1 ;  /* 0xfffffffc000b7824 */ /* 0x000fca00078e0201 */
[----:B------:R-:W2:Y:S04]  /*0570*/  LDL R0, [R11+0x18] ;  /* 0x000018000b007983 */ /* 0x000ea80000100800 */
[----:B------:R-:W2:Y:S04]  /*0580*/  LDL R3, [R11+0x14] ;  /* 0x000014000b037983 */ /* 0x000ea80000100800 */
[----:B------:R-:W3:Y:S01]  /*0590*/  @P0 LDL R2, [R11+0x10] ;  /* 0x000010000b020983 */ /* 0x000ee20000100800 */
[----:B------:R-:W-:Y:S01]  /*05a0*/  LOP3.LUT R4, R4, 0x1f, RZ, 0xc0, !PT ;  /* 0x0000001f04047812 */ /* 0x000fe200078ec0ff */
[----:B------:R-:W-:Y:S01]  /*05b0*/  UMOV UR4, 0x54442d19 ;  /* 0x54442d1900047882 */ /* 0x000fe20000000000 */
[----:B------:R-:W-:-:S02]  /*05c0*/  UMOV UR5, 0x3bf921fb ;  /* 0x3bf921fb00057882 */ /* 0x000fc40000000000 */
[-C--:B--2---:R-:W-:Y:S02]  /*05d0*/  @P0 SHF.L.W.U32.HI R0, R3, R4.reuse, R0 ;  /* 0x0000000403000219 */ /* 0x084fe40000010e00 */
[----:B---3--:R-:W-:Y:S02]  /*05e0*/  @P0 SHF.L.W.U32.HI R3, R2, R4, R3 ;  /* 0x0000000402030219 */ /* 0x008fe40000010e03 */
[----:B------:R-:W-:Y:S02]  /*05f0*/  ISETP.GE.AND P0, PT, R13, RZ, PT ;  /* 0x000000ff0d00720c */ /* 0x000fe40003f06270 */
[C---:B------:R-:W-:Y:S01]  /*0600*/  SHF.L.W.U32.HI R2, R3.reuse, 0x2, R0 ;  /* 0x0000000203027819 */ /* 0x040fe20000010e00 */
[----:B------:R-:W-:-:S03]  /*0610*/  IMAD.SHL.U32 R3, R3, 0x4, RZ ;  /* 0x0000000403037824 */ /* 0x000fc600078e00ff */
[----:B------:R-:W-:-:S04]  /*0620*/  SHF.R.S32.HI R4, RZ, 0x1f, R2 ;  /* 0x0000001fff047819 */ /* 0x000fc80000011402 */
[C---:B------:R-:W-:Y:S02]  /*0630*/  LOP3.LUT R8, R4.reuse, R3, RZ, 0x3c, !PT ;  /* 0x0000000304087212 */ /* 0x040fe400078e3cff */
[----:B------:R-:W-:Y:S02]  /*0640*/  LOP3.LUT R9, R4, R2, RZ, 0x3c, !PT ;  /* 0x0000000204097212 */ /* 0x000fe400078e3cff */
[----:B------:R-:W-:Y:S02]  /*0650*/  SHF.R.U32.HI R3, RZ, 0x1e, R0 ;  /* 0x0000001eff037819 */ /* 0x000fe40000011600 */
[C---:B------:R-:W-:Y:S02]  /*0660*/  LOP3.LUT R0, R2.reuse, R13, RZ, 0x3c, !PT ;  /* 0x0000000d02007212 */ /* 0x040fe400078e3cff */
[----:B------:R-:W1:Y:S01]  /*0670*/  I2F.F64.S64 R8, R8 ;  /* 0x0000000800087312 */ /* 0x000e620000301c00 */
[----:B------:R-:W-:Y:S02]  /*0680*/  LEA.HI R2, R2, R3, RZ, 0x1 ;  /* 0x0000000302027211 */ /* 0x000fe400078f08ff */
[----:B------:R-:W-:-:S03]  /*0690*/  ISETP.GE.AND P1, PT, R0, RZ, PT ;  /* 0x000000ff0000720c */ /* 0x000fc60003f26270 */
[----:B------:R-:W-:-:S04]  /*06a0*/  IMAD.MOV R0, RZ, RZ, -R2 ;  /* 0x000000ffff007224 */ /* 0x000fc800078e0a02 */
[----:B------:R-:W-:Y:S01]  /*06b0*/  @!P0 IMAD.MOV.U32 R2, RZ, RZ, R0 ;  /* 0x000000ffff028224 */ /* 0x000fe200078e0000 */
[----:B-1----:R-:W-:-:S10]  /*06c0*/  DMUL R14, R8, UR4 ;  /* 0x00000004080e7c28 */ /* 0x002fd40008000000 */
[----:B------:R-:W1:Y:S02]  /*06d0*/  F2F.F32.F64 R14, R14 ;  /* 0x0000000e000e7310 */ /* 0x000e640000301000 */
[----:B01----:R-:W-:-:S07]  /*06e0*/  FSEL R0, -R14, R14, !P1 ;  /* 0x0000000e0e007208 */ /* 0x003fce0004800100 */
.L_x_24:
[----:B------:R-:W-:Y:S05]  /*06f0*/  BSYNC.RECONVERGENT B0 ;  /* 0x0000000000007941 */ /* 0x000fea0003800200 */
.L_x_23:
[----:B------:R-:W-:Y:S02]  /*0700*/  IMAD.MOV.U32 R8, RZ, RZ, 0x37cbac00 ;  /* 0x37cbac00ff087424 */ /* 0x000fe400078e00ff */
[----:B------:R-:W-:Y:S01]  /*0710*/  FMUL R3, R0, R0 ;  /* 0x0000000000037220 */ /* 0x000fe20000400000 */
[----:B------:R-:W-:Y:S01]  /*0720*/  LOP3.LUT R6, R2, 0x1, RZ, 0xc0, !PT ;  /* 0x0000000102067812 */ /* 0x000fe200078ec0ff */
[----:B------:R-:W-:Y:S01]  /*0730*/  IMAD.MOV.U32 R14, RZ, RZ, 0x3c0885e4 ;  /* 0x3c0885e4ff0e7424 */ /* 0x000fe200078e00ff */
[----:B------:R-:W-:Y:S01]  /*0740*/  BSSY.RECONVERGENT B0, `(.L_x_26) ;  /* 0x0000048000007945 */ /* 0x000fe20003800200 */
[----:B------:R-:W-:Y:S01]  /*0750*/  FFMA R4, R3, R8, -0.0013887860113754868507 ;  /* 0xbab607ed03047423 */ /* 0x000fe20000000008 */
[----:B------:R-:W-:Y:S01]  /*0760*/  ISETP.NE.U32.AND P0, PT, R6, 0x1, PT ;  /* 0x000000010600780c */ /* 0x000fe20003f05070 */
[----:B------:R-:W-:Y:S02]  /*0770*/  IMAD.MOV.U32 R9, RZ, RZ, 0x3e2aaaa8 ;  /* 0x3e2aaaa8ff097424 */ /* 0x000fe400078e00ff */
[----:B------:R-:W-:Y:S01]  /*0780*/  VIADD R6, R2, 0x1 ;  /* 0x0000000102067836 */ /* 0x000fe20000000000 */
[----:B------:R-:W-:-:S02]  /*0790*/  FSEL R4, R4, -0.00019574658654164522886, P0 ;  /* 0xb94d415304047808 */ /* 0x000fc40000000000 */
[----:B------:R-:W-:Y:S02]  /*07a0*/  FSEL R2, R14, 0.041666727513074874878, !P0 ;  /* 0x3d2aaabb0e027808 */ /* 0x000fe40004000000 */
[----:B------:R-:W-:Y:S02]  /*07b0*/  FSEL R0, R0, 1, !P0 ;  /* 0x3f80000000007808 */ /* 0x000fe40004000000 */
[----:B------:R-:W-:Y:S01]  /*07c0*/  FSEL R15, -R9, -0.4999999701976776123, !P0 ;  /* 0xbeffffff090f7808 */ /* 0x000fe20004000100 */
[----:B------:R-:W-:Y:S01]  /*07d0*/  FFMA R2, R3, R4, R2 ;  /* 0x0000000403027223 */ /* 0x000fe20000000002 */
[----:B------:R-:W-:Y:S01]  /*07e0*/  FSETP.GE.AND P0, PT, |R13|, 105615, PT ;  /* 0x47ce47800d00780b */ /* 0x000fe20003f06200 */
[C---:B------:R-:W-:Y:S01]  /*07f0*/  FFMA R11, R3.reuse, R0, RZ ;  /* 0x00000000030b7223 */ /* 0x040fe200000000ff */
[----:B------:R-:W-:Y:S01]  /*0800*/  LOP3.LUT P1, RZ, R6, 0x2, RZ, 0xc0, !PT ;  /* 0x0000000206ff7812 */ /* 0x000fe2000782c0ff */
[----:B------:R-:W-:-:S04]  /*0810*/  FFMA R2, R3, R2, R15 ;  /* 0x0000000203027223 */ /* 0x000fc8000000000f */
[----:B------:R-:W-:-:S08]  /*0820*/  FFMA R12, R11, R2, R0 ;  /* 0x000000020b0c7223 */ /* 0x000fd00000000000 */
[----:B------:R-:W-:Y:S01]  /*0830*/  @P1 FADD R12, RZ, -R12 ;  /* 0x8000000cff0c1221 */ /* 0x000fe20000000000 */
[----:B------:R-:W-:Y:S06]  /*0840*/  @!P0 BRA `(.L_x_27) ;  /* 0x0000000000dc8947 */ /* 0x000fec0003800000 */
        /* <DEDUP_REMOVED lines=11> */
.L_x_28:
        /* <DEDUP_REMOVED lines=25> */
[----:B------:R-:W-:Y:S01]  /*0a90*/  UMOV UR5, 0x3bf921fb ;  /* 0x3bf921fb00057882 */ /* 0x000fe20000000000 */
[----:B------:R-:W-:-:S02]  /*0aa0*/  ISETP.GE.AND P1, PT, R13, RZ, PT ;  /* 0x000000ff0d00720c */ /* 0x000fc40003f26270 */
[-C--:B--2---:R-:W-:Y:S02]  /*0ab0*/  @P0 SHF.L.W.U32.HI R0, R3, R4.reuse, R0 ;  /* 0x0000000403000219 */ /* 0x084fe40000010e00 */
[----:B---3--:R-:W-:-:S04]  /*0ac0*/  @P0 SHF.L.W.U32.HI R3, R2, R4, R3 ;  /* 0x0000000402030219 */ /* 0x008fc80000010e03 */
[C---:B------:R-:W-:Y:S01]  /*0ad0*/  SHF.L.W.U32.HI R2, R3.reuse, 0x2, R0 ;  /* 0x0000000203027819 */ /* 0x040fe20000010e00 */
[----:B------:R-:W-:-:S03]  /*0ae0*/  IMAD.SHL.U32 R3, R3, 0x4, RZ ;  /* 0x0000000403037824 */ /* 0x000fc600078e00ff */
[----:B------:R-:W-:Y:S02]  /*0af0*/  SHF.R.S32.HI R4, RZ, 0x1f, R2 ;  /* 0x0000001fff047819 */ /* 0x000fe40000011402 */
[----:B------:R-:W-:Y:S02]  /*0b00*/  LOP3.LUT R13, R2, R13, RZ, 0x3c, !PT ;  /* 0x0000000d020d7212 */ /* 0x000fe400078e3cff */
[C---:B------:R-:W-:Y:S02]  /*0b10*/  LOP3.LUT R10, R4.reuse, R3, RZ, 0x3c, !PT ;  /* 0x00000003040a7212 */ /* 0x040fe400078e3cff */
[----:B------:R-:W-:Y:S02]  /*0b20*/  LOP3.LUT R11, R4, R2, RZ, 0x3c, !PT ;  /* 0x00000002040b7212 */ /* 0x000fe400078e3cff */
[----:B------:R-:W-:Y:S02]  /*0b30*/  SHF.R.U32.HI R3, RZ, 0x1e, R0 ;  /* 0x0000001eff037819 */ /* 0x000fe40000011600 */
[----:B------:R-:W-:-:S02]  /*0b40*/  ISETP.GE.AND P0, PT, R13, RZ, PT ;  /* 0x000000ff0d00720c */ /* 0x000fc40003f06270 */
[----:B------:R-:W1:Y:S01]  /*0b50*/  I2F.F64.S64 R10, R10 ;  /* 0x0000000a000a7312 */ /* 0x000e620000301c00 */
[----:B------:R-:W-:-:S05]  /*0b60*/  LEA.HI R16, R2, R3, RZ, 0x1 ;  /* 0x0000000302107211 */ /* 0x000fca00078f08ff */
[----:B------:R-:W-:-:S04]  /*0b70*/  IMAD.MOV R0, RZ, RZ, -R16 ;  /* 0x000000ffff007224 */ /* 0x000fc800078e0a10 */
[----:B------:R-:W-:Y:S01]  /*0b80*/  @!P1 IMAD.MOV.U32 R16, RZ, RZ, R0 ;  /* 0x000000ffff109224 */ /* 0x000fe200078e0000 */
[----:B-1----:R-:W-:-:S10]  /*0b90*/  DMUL R18, R10, UR4 ;  /* 0x000000040a127c28 */ /* 0x002fd40008000000 */
[----:B------:R-:W1:Y:S02]  /*0ba0*/  F2F.F32.F64 R18, R18 ;  /* 0x0000001200127310 */ /* 0x000e640000301000 */
[----:B01----:R-:W-:-:S07]  /*0bb0*/  FSEL R10, -R18, R18, !P0 ;  /* 0x00000012120a7208 */ /* 0x003fce0004000100 */
.L_x_27:
[----:B------:R-:W-:Y:S05]  /*0bc0*/  BSYNC.RECONVERGENT B0 ;  /* 0x0000000000007941 */ /* 0x000fea0003800200 */
.L_x_26:
[----:B------:R-:W-:Y:S01]  /*0bd0*/  LOP3.LUT R2, R16, 0x1, RZ, 0xc0, !PT ;  /* 0x0000000110027812 */ /* 0x000fe200078ec0ff */
[----:B------:R-:W-:Y:S01]  /*0be0*/  FMUL R13, R10, R10 ;  /* 0x0000000a0a0d7220 */ /* 0x000fe20000400000 */
[----:B------:R-:W-:Y:S01]  /*0bf0*/  IMAD.MOV.U32 R11, RZ, RZ, 0x3d2aaabb ;  /* 0x3d2aaabbff0b7424 */ /* 0x000fe200078e00ff */
[----:B------:R-:W-:Y:S01]  /*0c00*/  LOP3.LUT P1, RZ, R16, 0x2, RZ, 0xc0, !PT ;  /* 0x0000000210ff7812 */ /* 0x000fe2000782c0ff */
[----:B------:R-:W-:Y:S01]  /*0c10*/  IMAD.MOV.U32 R15, RZ, RZ, 0x3effffff ;  /* 0x3effffffff0f7424 */ /* 0x000fe200078e00ff */
[----:B------:R-:W-:Y:S01]  /*0c20*/  ISETP.NE.U32.AND P0, PT, R2, 0x1, PT ;  /* 0x000000010200780c */ /* 0x000fe20003f05070 */
[----:B------:R-:W-:Y:S01]  /*0c30*/  FFMA R0, R13, R8, -0.0013887860113754868507 ;  /* 0xbab607ed0d007423 */ /* 0x000fe20000000008 */
[----:B------:R-:W0:Y:S01]  /*0c40*/  LDC.64 R2, c[0x0][0x380] ;  /* 0x0000e000ff027b82 */ /* 0x000e220000000a00 */
[----:B------:R-:W-:Y:S01]  /*0c50*/  BSSY.RECONVERGENT B0, `(.L_x_29) ;  /* 0x000004d000007945 */ /* 0x000fe20003800200 */
[----:B------:R-:W-:Y:S02]  /*0c60*/  FSEL R4, R11, 0.0083327032625675201416, !P0 ;  /* 0x3c0885e40b047808 */ /* 0x000fe40004000000 */
[----:B------:R-:W-:-:S02]  /*0c70*/  FSEL R0, R0, -0.00019574658654164522886, !P0 ;  /* 0xb94d415300007808 */ /* 0x000fc40004000000 */
[----:B------:R-:W-:-:S03]  /*0c80*/  FSEL R16, -R15, -0.16666662693023681641, !P0 ;  /* 0xbe2aaaa80f107808 */ /* 0x000fc60004000100 */
[----:B------:R-:W-:Y:S01]  /*0c90*/  FFMA R6, R13, R0, R4 ;  /* 0x000000000d067223 */ /* 0x000fe20000000004 */
[----:B------:R-:W-:Y:S01]  /*0ca0*/  FMUL R4, R7, 0.63661974668502807617 ;  /* 0x3f22f98307047820 */ /* 0x000fe20000400000 */
[----:B------:R-:W-:Y:S02]  /*0cb0*/  FSEL R0, R10, 1, P0 ;  /* 0x3f8000000a007808 */ /* 0x000fe40000000000 */
[----:B------:R-:W-:Y:S01]  /*0cc0*/  FFMA R6, R13, R6, R16 ;  /* 0x000000060d067223 */ /* 0x000fe20000000010 */
[----:B------:R-:W-:Y:S02]  /*0cd0*/  FSETP.GE.AND P0, PT, |R7|, 105615, PT ;  /* 0x47ce47800700780b */ /* 0x000fe40003f06200 */
[----:B------:R-:W-:Y:S01]  /*0ce0*/  FFMA R13, R13, R0, RZ ;  /* 0x000000000d0d7223 */ /* 0x000fe200000000ff */
[----:B------:R-:W1:Y:S03]  /*0cf0*/  F2I.NTZ R4, R4 ;  /* 0x0000000400047305 */ /* 0x000e660000203100 */
[----:B------:R-:W-:Y:S01]  /*0d00*/  FFMA R13, R13, R6, R0 ;  /* 0x000000060d0d7223 */ /* 0x000fe20000000000 */
[----:B0-----:R-:W-:-:S04]  /*0d10*/  IMAD.WIDE R2, R5, 0x8, R2 ;  /* 0x0000000805027825 */ /* 0x001fc800078e0202 */
[----:B------:R-:W-:-:S05]  /*0d20*/  @P1 FADD R13, RZ, -R13 ;  /* 0x8000000dff0d1221 */ /* 0x000fca0000000000 */
[----:B------:R0:W-:Y:S01]  /*0d30*/  STG.E.64 desc[UR6][R2.64], R12 ;  /* 0x0000000c02007986 */ /* 0x0001e2000c101b06 */
[----:B-1----:R-:W-:-:S05]  /*0d40*/  I2FP.F32.S32 R16, R4 ;  /* 0x0000000400107245 */ /* 0x002fca0000201400 */
[----:B------:R-:W-:-:S04]  /*0d50*/  FFMA R17, R16, -1.5707962512969970703, R7 ;  /* 0xbfc90fda10117823 */ /* 0x000fc80000000007 */
[----:B------:R-:W-:-:S04]  /*0d60*/  FFMA R17, R16, -7.5497894158615963534e-08, R17 ;  /* 0xb3a2216810117823 */ /* 0x000fc80000000011 */
[----:B------:R-:W-:Y:S01]  /*0d70*/  FFMA R16, R16, -5.3903029534742383927e-15, R17 ;  /* 0xa7c234c510107823 */ /* 0x000fe20000000011 */
[----:B------:R-:W-:-:S03]  /*0d80*/  IMAD.MOV.U32 R17, RZ, RZ, R4 ;  /* 0x000000ffff117224 */ /* 0x000fc600078e0004 */
[----:B------:R-:W-:Y:S01]  /*0d90*/  IMAD.MOV.U32 R0, RZ, RZ, R16 ;  /* 0x000000ffff007224 */ /* 0x000fe200078e0010 */
[----:B0-----:R-:W-:Y:S06]  /*0da0*/  @!P0 BRA `(.L_x_30) ;  /* 0x0000000000dc8947 */ /* 0x001fec0003800000 */
        /* <DEDUP_REMOVED lines=11> */
.L_x_31:
        /* <DEDUP_REMOVED lines=44> */
.L_x_30:
[----:B------:R-:W-:Y:S05]  /*1120*/  BSYNC.RECONVERGENT B0 ;  /* 0x0000000000007941 */ /* 0x000fea0003800200 */
.L_x_29:
[----:B------:R-:W-:Y:S01]  /*1130*/  LOP3.LUT R2, R4, 0x1, RZ, 0xc0, !PT ;  /* 0x0000000104027812 */ /* 0x000fe200078ec0ff */
[----:B------:R-:W-:Y:S01]  /*1140*/  FMUL R3, R0, R0 ;  /* 0x0000000000037220 */ /* 0x000fe20000400000 */
[----:B------:R-:W-:Y:S01]  /*1150*/  VIADD R4, R4, 0x1 ;  /* 0x0000000104047836 */ /* 0x000fe20000000000 */
[----:B------:R-:W-:Y:S01]  /*1160*/  BSSY.RECONVERGENT B0, `(.L_x_32) ;  /* 0x0000046000007945 */ /* 0x000fe20003800200 */
[----:B------:R-:W-:Y:S01]  /*1170*/  ISETP.NE.U32.AND P0, PT, R2, 0x1, PT ;  /* 0x000000010200780c */ /* 0x000fe20003f05070 */
[----:B------:R-:W-:Y:S02]  /*1180*/  FFMA R2, R3, R8, -0.0013887860113754868507 ;  /* 0xbab607ed03027423 */ /* 0x000fe40000000008 */
[----:B------:R-:W-:Y:S02]  /*1190*/  LOP3.LUT P1, RZ, R4, 0x2, RZ, 0xc0, !PT ;  /* 0x0000000204ff7812 */ /* 0x000fe4000782c0ff */
[----:B------:R-:W-:Y:S02]  /*11a0*/  FSEL R14, R14, 0.041666727513074874878, !P0 ;  /* 0x3d2aaabb0e0e7808 */ /* 0x000fe40004000000 */
[----:B------:R-:W-:-:S02]  /*11b0*/  FSEL R2, R2, -0.00019574658654164522886, P0 ;  /* 0xb94d415302027808 */ /* 0x000fc40000000000 */
[----:B------:R-:W-:Y:S02]  /*11c0*/  FSEL R0, R0, 1, !P0 ;  /* 0x3f80000000007808 */ /* 0x000fe40004000000 */
[----:B------:R-:W-:Y:S01]  /*11d0*/  FSEL R13, -R9, -0.4999999701976776123, !P0 ;  /* 0xbeffffff090d7808 */ /* 0x000fe20004000100 */
[----:B------:R-:W-:Y:S01]  /*11e0*/  FFMA R2, R3, R2, R14 ;  /* 0x0000000203027223 */ /* 0x000fe2000000000e */
[----:B------:R-:W-:Y:S01]  /*11f0*/  FSETP.GE.AND P0, PT, |R7|, 105615, PT ;  /* 0x47ce47800700780b */ /* 0x000fe20003f06200 */
[C---:B------:R-:W-:Y:S02]  /*1200*/  FFMA R9, R3.reuse, R0, RZ ;  /* 0x0000000003097223 */ /* 0x040fe400000000ff */
[----:B------:R-:W-:-:S04]  /*1210*/  FFMA R2, R3, R2, R13 ;  /* 0x0000000203027223 */ /* 0x000fc8000000000d */
[----:B------:R-:W-:-:S04]  /*1220*/  FFMA R10, R9, R2, R0 ;  /* 0x00000002090a7223 */ /* 0x000fc80000000000 */
[----:B------:R-:W-:Y:S02]  /*1230*/  @P1 FADD R10, RZ, -R10 ;  /* 0x8000000aff0a1221 */ /* 0x000fe40000000000 */
[----:B------:R-:W-:Y:S05]  /*1240*/  @!P0 BRA `(.L_x_33) ;  /* 0x0000000000dc8947 */ /* 0x000fea0003800000 */
        /* <DEDUP_REMOVED lines=11> */
.L_x_34:
        /* <DEDUP_REMOVED lines=28> */
[----:B---3--:R-:W-:Y:S02]  /*14c0*/  @P0 SHF.L.W.U32.HI R3, R2, R4, R3 ;  /* 0x0000000402030219 */ /* 0x008fe40000010e03 */
[--C-:B------:R-:W-:Y:S02]  /*14d0*/  SHF.R.U32.HI R17, RZ, 0x1e, R0.reuse ;  /* 0x0000001eff117819 */ /* 0x100fe40000011600 */
[C---:B------:R-:W-:Y:S01]  /*14e0*/  SHF.L.W.U32.HI R2, R3.reuse, 0x2, R0 ;  /* 0x0000000203027819 */ /* 0x040fe20000010e00 */
[----:B------:R-:W-:-:S03]  /*14f0*/  IMAD.SHL.U32 R3, R3, 0x4, RZ ;  /* 0x0000000403037824 */ /* 0x000fc600078e00ff */
[----:B------:R-:W-:Y:S02]  /*1500*/  SHF.R.S32.HI R4, RZ, 0x1f, R2 ;  /* 0x0000001fff047819 */ /* 0x000fe40000011402 */
[----:B------:R-:W-:Y:S02]  /*1510*/  LEA.HI R17, R2, R17, RZ, 0x1 ;  /* 0x0000001102117211 */ /* 0x000fe400078f08ff */
[C---:B------:R-:W-:Y:S02]  /*1520*/  LOP3.LUT R12, R4.reuse, R3, RZ, 0x3c, !PT ;  /* 0x00000003040c7212 */ /* 0x040fe400078e3cff */
[----:B------:R-:W-:Y:S01]  /*1530*/  LOP3.LUT R13, R4, R2, RZ, 0x3c, !PT ;  /* 0x00000002040d7212 */ /* 0x000fe200078e3cff */
[----:B------:R-:W-:Y:S01]  /*1540*/  IMAD.MOV R0, RZ, RZ, -R17 ;  /* 0x000000ffff007224 */ /* 0x000fe200078e0a11 */
[----:B------:R-:W-:-:S03]  /*1550*/  LOP3.LUT R7, R2, R7, RZ, 0x3c, !PT ;  /* 0x0000000702077212 */ /* 0x000fc600078e3cff */
[----:B------:R-:W-:Y:S01]  /*1560*/  @!P1 IMAD.MOV.U32 R17, RZ, RZ, R0 ;  /* 0x000000ffff119224 */ /* 0x000fe200078e0000 */
[----:B------:R-:W1:Y:S01]  /*1570*/  I2F.F64.S64 R12, R12 ;  /* 0x0000000c000c7312 */ /* 0x000e620000301c00 */
[----:B------:R-:W-:Y:S01]  /*1580*/  ISETP.GE.AND P0, PT, R7, RZ, PT ;  /* 0x000000ff0700720c */ /* 0x000fe20003f06270 */
[----:B-1----:R-:W-:-:S10]  /*1590*/  DMUL R18, R12, UR4 ;  /* 0x000000040c127c28 */ /* 0x002fd40008000000 */
[----:B------:R-:W1:Y:S02]  /*15a0*/  F2F.F32.F64 R18, R18 ;  /* 0x0000001200127310 */ /* 0x000e640000301000 */
[----:B01----:R-:W-:-:S07]  /*15b0*/  FSEL R16, -R18, R18, !P0 ;  /* 0x0000001212107208 */ /* 0x003fce0004000100 */
.L_x_33:
[----:B------:R-:W-:Y:S05]  /*15c0*/  BSYNC.RECONVERGENT B0 ;  /* 0x0000000000007941 */ /* 0x000fea0003800200 */
.L_x_32:
[----:B------:R-:W-:Y:S01]  /*15d0*/  FMUL R7, R16, R16 ;  /* 0x0000001010077220 */ /* 0x000fe20000400000 */
[C---:B------:R-:W-:Y:S01]  /*15e0*/  LOP3.LUT R0, R17.reuse, 0x1, RZ, 0xc0, !PT ;  /* 0x0000000111007812 */ /* 0x040fe200078ec0ff */
[----:B------:R-:W0:Y:S01]  /*15f0*/  LDC.64 R2, c[0x0][0x388] ;  /* 0x0000e200ff027b82 */ /* 0x000e220000000a00 */
[----:B------:R-:W-:Y:S01]  /*1600*/  LOP3.LUT P1, RZ, R17, 0x2, RZ, 0xc0, !PT ;  /* 0x0000000211ff7812 */ /* 0x000fe2000782c0ff */
[----:B------:R-:W-:Y:S01]  /*1610*/  FFMA R8, R7, R8, -0.0013887860113754868507 ;  /* 0xbab607ed07087423 */ /* 0x000fe20000000008 */
[----:B------:R-:W-:-:S04]  /*1620*/  ISETP.NE.U32.AND P0, PT, R0, 0x1, PT ;  /* 0x000000010000780c */ /* 0x000fc80003f05070 */
[----:B------:R-:W-:Y:S02]  /*1630*/  FSEL R0, R11, 0.0083327032625675201416, !P0 ;  /* 0x3c0885e40b007808 */ /* 0x000fe40004000000 */
[----:B------:R-:W-:Y:S02]  /*1640*/  FSEL R8, R8, -0.00019574658654164522886, !P0 ;  /* 0xb94d415308087808 */ /* 0x000fe40004000000 */
[----:B------:R-:W-:-:S03]  /*1650*/  FSEL R15, -R15, -0.16666662693023681641, !P0 ;  /* 0xbe2aaaa80f0f7808 */ /* 0x000fc60004000100 */
[----:B------:R-:W-:Y:S01]  /*1660*/  FFMA R8, R7, R8, R0 ;  /* 0x0000000807087223 */ /* 0x000fe20000000000 */
[----:B------:R-:W-:-:S03]  /*1670*/  FSEL R0, R16, 1, P0 ;  /* 0x3f80000010007808 */ /* 0x000fc60000000000 */
[C---:B------:R-:W-:Y:S02]  /*1680*/  FFMA R8, R7.reuse, R8, R15 ;  /* 0x0000000807087223 */ /* 0x040fe4000000000f */
[----:B------:R-:W-:-:S04]  /*1690*/  FFMA R7, R7, R0, RZ ;  /* 0x0000000007077223 */ /* 0x000fc800000000ff */
[----:B------:R-:W-:Y:S01]  /*16a0*/  FFMA R11, R7, R8, R0 ;  /* 0x00000008070b7223 */ /* 0x000fe20000000000 */
[----:B0-----:R-:W-:-:S04]  /*16b0*/  IMAD.WIDE R2, R5, 0x8, R2 ;  /* 0x0000000805027825 */ /* 0x001fc800078e0202 */
[----:B------:R-:W-:-:S05]  /*16c0*/  @P1 FADD R11, RZ, -R11 ;  /* 0x8000000bff0b1221 */ /* 0x000fca0000000000 */
[----:B------:R-:W-:Y:S01]  /*16d0*/  STG.E.64 desc[UR6][R2.64], R10 ;  /* 0x0000000a02007986 */ /* 0x000fe2000c101b06 */
[----:B------:R-:W-:Y:S05]  /*16e0*/  EXIT ;  /* 0x000000000000794d */ /* 0x000fea0003800000 */
        .weak           $__internal_1_$__cuda_sm3x_div_rn_noftz_f32_slowpath
        .type           $__internal_1_$__cuda_sm3x_div_rn_noftz_f32_slowpath,@function
        .size           $__internal_1_$__cuda_sm3x_div_rn_noftz_f32_slowpath,(.L_x_48 - $__internal_1_$__cuda_sm3x_div_rn_noftz_f32_slowpath)
$__internal_1_$__cuda_sm3x_div_rn_noftz_f32_slowpath:
[----:B------:R-:W-:Y:S01]  /*16f0*/  SHF.R.U32.HI R4, RZ, 0x17, R7 ;  /* 0x00000017ff047819 */ /* 0x000fe20000011607 */
[----:B------:R-:W-:Y:S01]  /*1700*/  BSSY.RECONVERGENT B1, `(.L_x_35) ;  /* 0x0000064000017945 */ /* 0x000fe20003800200 */
[--C-:B------:R-:W-:Y:S01]  /*1710*/  SHF.R.U32.HI R3, RZ, 0x17, R0.reuse ;  /* 0x00000017ff037819 */ /* 0x100fe20000011600 */
[----:B------:R-:W-:Y:S01]  /*1720*/  IMAD.MOV.U32 R8, RZ, RZ, R0 ;  /* 0x000000ffff087224 */ /* 0x000fe200078e0000 */
[----:B------:R-:W-:Y:S02]  /*1730*/  LOP3.LUT R6, R4, 0xff, RZ, 0xc0, !PT ;  /* 0x000000ff04067812 */ /* 0x000fe400078ec0ff */
[----:B------:R-:W-:-:S03]  /*1740*/  LOP3.LUT R4, R3, 0xff, RZ, 0xc0, !PT ;  /* 0x000000ff03047812 */ /* 0x000fc600078ec0ff */
[----:B------:R-:W-:Y:S02]  /*1750*/  VIADD R11, R6, 0xffffffff ;  /* 0xffffffff060b7836 */ /* 0x000fe40000000000 */
[----:B------:R-:W-:-:S03]  /*1760*/  VIADD R10, R4, 0xffffffff ;  /* 0xffffffff040a7836 */ /* 0x000fc60000000000 */
[----:B------:R-:W-:-:S04]  /*1770*/  ISETP.GT.U32.AND P0, PT, R11, 0xfd, PT ;  /* 0x000000fd0b00780c */ /* 0x000fc80003f04070 */
[----:B------:R-:W-:-:S13]  /*1780*/  ISETP.GT.U32.OR P0, PT, R10, 0xfd, P0 ;  /* 0x000000fd0a00780c */ /* 0x000fda0000704470 */
[----:B------:R-:W-:Y:S01]  /*1790*/  @!P0 IMAD.MOV.U32 R9, RZ, RZ, RZ ;  /* 0x000000ffff098224 */ /* 0x000fe200078e00ff */
[----:B------:R-:W-:Y:S06]  /*17a0*/  @!P0 BRA `(.L_x_36) ;  /* 0x0000000000608947 */ /* 0x000fec0003800000 */
[----:B------:R-:W-:Y:S01]  /*17b0*/  FSETP.GTU.FTZ.AND P0, PT, |R0|, +INF , PT ;  /* 0x7f8000000000780b */ /* 0x000fe20003f1c200 */
[----:B------:R-:W-:Y:S01]  /*17c0*/  IMAD.MOV.U32 R3, RZ, RZ, R7 ;  /* 0x000000ffff037224 */ /* 0x000fe200078e0007 */
        /* <DEDUP_REMOVED lines=22> */
.L_x_36:
[----:B------:R-:W-:Y:S01]  /*1930*/  LEA R0, R6, 0xc0800000, 0x17 ;  /* 0xc080000006007811 */ /* 0x000fe200078eb8ff */
[----:B------:R-:W-:Y:S01]  /*1940*/  VIADD R3, R4, 0xffffff81 ;  /* 0xffffff8104037836 */ /* 0x000fe20000000000 */
[----:B------:R-:W-:Y:S03]  /*1950*/  BSSY.RECONVERGENT B2, `(.L_x_41) ;  /* 0x0000035000027945 */ /* 0x000fe60003800200 */
[----:B------:R-:W-:Y:S01]  /*1960*/  IMAD.IADD R7, R7, 0x1, -R0 ;  /* 0x0000000107077824 */ /* 0x000fe200078e0a00 */
[C---:B------:R-:W-:Y:S01]  /*1970*/  IADD3 R6, PT, PT, R3.reuse, 0x7f, -R6 ;  /* 0x0000007f03067810 */ /* 0x040fe20007ffe806 */
[----:B------:R-:W-:Y:S02]  /*1980*/  IMAD R0, R3, -0x800000, R8 ;  /* 0xff80000003007824 */ /* 0x000fe400078e0208 */
[----:B------:R-:W0:Y:S01]  /*1990*/  MUFU.RCP R10, R7 ;  /* 0x00000007000a7308 */ /* 0x000e220000001000 */
[----:B------:R-:W-:Y:S01]  /*19a0*/  FADD.FTZ R11, -R7, -RZ ;  /* 0x800000ff070b7221 */ /* 0x000fe20000010100 */
[----:B------:R-:W-:-:S03]  /*19b0*/  IMAD.IADD R6, R6, 0x1, R9 ;  /* 0x0000000106067824 */ /* 0x000fc600078e0209 */
[----:B0-----:R-:W-:-:S04]  /*19c0*/  FFMA R13, R10, R11, 1 ;  /* 0x3f8000000a0d7423 */ /* 0x001fc8000000000b */
        /* <DEDUP_REMOVED lines=19> */
[-C--:B------:R-:W-:Y:S01]  /*1b00*/  FFMA.RZ R3, R15, R11.reuse, R4 ;  /* 0x0000000b0f037223 */ /* 0x080fe2000000c004 */
[C---:B------:R-:W-:Y:S01]  /*1b10*/  VIADD R7, R8.reuse, 0x20 ;  /* 0x0000002008077836 */ /* 0x040fe20000000000 */
[C---:B------:R-:W-:Y:S02]  /*1b20*/  ISETP.NE.AND P2, PT, R8.reuse, RZ, PT ;  /* 0x000000ff0800720c */ /* 0x040fe40003f45270 */
[----:B------:R-:W-:Y:S01]  /*1b30*/  ISETP.NE.AND P1, PT, R8, RZ, PT ;  /* 0x000000ff0800720c */ /* 0x000fe20003f25270 */
[----:B------:R-:W-:Y:S01]  /*1b40*/  IMAD.MOV R8, RZ, RZ, -R8 ;  /* 0x000000ffff087224 */ /* 0x000fe200078e0a08 */
[----:B------:R-:W-:Y:S01]  /*1b50*/  LOP3.LUT R6, R3, 0x7fffff, RZ, 0xc0, !PT ;  /* 0x007fffff03067812 */ /* 0x000fe200078ec0ff */
[CCC-:B------:R-:W-:Y:S01]  /*1b60*/  FFMA.RP R3, R15.reuse, R11.reuse, R4.reuse ;  /* 0x0000000b0f037223 */ /* 0x1c0fe20000008004 */
[----:B------:R-:W-:Y:S02]  /*1b70*/  FFMA.RM R4, R15, R11, R4 ;  /* 0x0000000b0f047223 */ /* 0x000fe40000004004 */
[----:B------:R-:W-:-:S03]  /*1b80*/  LOP3.LUT R6, R6, 0x800000, RZ, 0xfc, !PT ;  /* 0x0080000006067812 */ /* 0x000fc600078efcff */
        /* <DEDUP_REMOVED lines=13> */
.L_x_43:
[----:B------:R-:W-:-:S04]  /*1c60*/  LOP3.LUT R0, R0, 0x80000000, RZ, 0xc0, !PT ;  /* 0x8000000000007812 */ /* 0x000fc800078ec0ff */
[----:B------:R-:W-:Y:S01]  /*1c70*/  LOP3.LUT R0, R0, 0x7f800000, RZ, 0xfc, !PT ;  /* 0x7f80000000007812 */ /* 0x000fe200078efcff */
[----:B------:R-:W-:Y:S06]  /*1c80*/  BRA `(.L_x_44) ;  /* 0x0000000000047947 */ /* 0x000fec0003800000 */
.L_x_42:
[----:B------:R-:W-:-:S07]  /*1c90*/  IMAD R0, R6, 0x800000, R0 ;  /* 0x0080000006007824 */ /* 0x000fce00078e0200 */
.L_x_44:
[----:B------:R-:W-:Y:S05]  /*1ca0*/  BSYNC.RECONVERGENT B2 ;  /* 0x0000000000027941 */ /* 0x000fea0003800200 */
.L_x_41:
[----:B------:R-:W-:Y:S05]  /*1cb0*/  BRA `(.L_x_45) ;  /* 0x0000000000207947 */ /* 0x000fea0003800000 */
.L_x_40:
[----:B------:R-:W-:-:S04]  /*1cc0*/  LOP3.LUT R0, R7, 0x80000000, R8, 0x48, !PT ;  /* 0x8000000007007812 */ /* 0x000fc800078e4808 */
[----:B------:R-:W-:Y:S01]  /*1cd0*/  LOP3.LUT R0, R0, 0x7f800000, RZ, 0xfc, !PT ;  /* 0x7f80000000007812 */ /* 0x000fe200078efcff */
[----:B------:R-:W-:Y:S06]  /*1ce0*/  BRA `(.L_x_45) ;  /* 0x0000000000147947 */ /* 0x000fec0003800000 */
.L_x_39:
[----:B------:R-:W-:Y:S01]  /*1cf0*/  LOP3.LUT R0, R7, 0x80000000, R8, 0x48, !PT ;  /* 0x8000000007007812 */ /* 0x000fe200078e4808 */
[----:B------:R-:W-:Y:S06]  /*1d00*/  BRA `(.L_x_45) ;  /* 0x00000000000c7947 */ /* 0x000fec0003800000 */
.L_x_38:
[----:B------:R-:W0:Y:S01]  /*1d10*/  MUFU.RSQ R0, -QNAN ;  /* 0xffc0000000007908 */ /* 0x000e220000001400 */
[----:B------:R-:W-:Y:S05]  /*1d20*/  BRA `(.L_x_45) ;  /* 0x0000000000047947 */ /* 0x000fea0003800000 */
.L_x_37:
[----:B------:R-:W-:-:S07]  /*1d30*/  FADD.FTZ R0, R0, R3 ;  /* 0x0000000300007221 */ /* 0x000fce0000010000 */
.L_x_45:
[----:B------:R-:W-:Y:S05]  /*1d40*/  BSYNC.RECONVERGENT B1 ;  /* 0x0000000000017941 */ /* 0x000fea0003800200 */
.L_x_35:
[----:B------:R-:W-:-:S04]  /*1d50*/  IMAD.MOV.U32 R3, RZ, RZ, 0x0 ;  /* 0x00000000ff037424 */ /* 0x000fc800078e00ff */
[----:B0-----:R-:W-:Y:S05]  /*1d60*/  RET.REL.NODEC R2 `(_Z22kernel_build_chirps_2dP6float2S0_iff) ;  /* 0xffffffe002a47950 */ /* 0x001fea0003c3ffff */
.L_x_46:
        /* <DEDUP_REMOVED lines=9> */
.L_x_48:


//--------------------- .nv.global.init           --------------------------
	.section	.nv.global.init,"aw",@progbits
	.align	4
.nv.global.init:
	.type		__cudart_i2opi_f,@object
	.size		__cudart_i2opi_f,(.L_0 - __cudart_i2opi_f)
__cudart_i2opi_f:
        /*0000*/ 	.byte	0x41, 0x90, 0x43, 0x3c, 0x99, 0x95, 0x62, 0xdb, 0xc0, 0xdd, 0x34, 0xf5, 0xd1, 0x57, 0x27, 0xfc
        /*0010*/ 	.byte	0x29, 0x15, 0x44, 0x4e, 0x6e, 0x83, 0xf9, 0xa2
.L_0:


//--------------------- .nv.shared.reserved.0     --------------------------
	.section	.nv.shared.reserved.0,"aw",@nobits
	.weak		__nv_reservedSMEM_offset_0_alias
	.size		__nv_reservedSMEM_offset_0_alias, 0, 64
	.other		__nv_reservedSMEM_offset_0_alias,@"STO_CUDA_RESERVED_SHARED STV_DEFAULT"
__nv_reservedSMEM_offset_0_alias:
	.zero		0
	.zero		64


//--------------------- .nv.constant0._Z30kernel_final_scale_mod_inversePK6float2S1_PS_S_i --------------------------
	.section	.nv.constant0._Z30kernel_final_scale_mod_inversePK6float2S1_PS_S_i,"a",@progbits
	.sectionflags	@""
	.align	4
.nv.constant0._Z30kernel_final_scale_mod_inversePK6float2S1_PS_S_i:
	.zero		932


//--------------------- .nv.constant0._Z22kernel_final_scale_modPK6float2S1_PS_S_fi --------------------------
	.section	.nv.constant0._Z22kernel_final_scale_modPK6float2S1_PS_S_fi,"a",@progbits
	.sectionflags	@""
	.align	4
.nv.constant0._Z22kernel_final_scale_modPK6float2S1_PS_S_fi:
	.zero		936


//--------------------- .nv.constant0._Z20kernel_pointwise_invPK6float2PS_i --------------------------
	.section	.nv.constant0._Z20kernel_pointwise_invPK6float2PS_i,"a",@progbits
	.sectionflags	@""
	.align	4
.nv.constant0._Z20kernel_pointwise_invPK6float2PS_i:
	.zero		916


//--------------------- .nv.constant0._Z16kernel_conjugatePK6float2PS_i --------------------------
	.section	.nv.constant0._Z16kernel_conjugatePK6float2PS_i,"a",@progbits
	.sectionflags	@""
	.align	4
.nv.constant0._Z16kernel_conjugatePK6float2PS_i:
	.zero		916


//--------------------- .nv.constant0._Z28kernel_pointwise_mul_inplaceP6float2PKS_i --------------------------
	.section	.nv.constant0._Z28kernel_pointwise_mul_inplaceP6float2PKS_i,"a",@progbits
	.sectionflags	@""
	.align	4
.nv.constant0._Z28kernel_pointwise_mul_inplaceP6float2PKS_i:
	.zero		916


//--------------------- .nv.constant0._Z24kernel_pointwise_mul_modPK6float2S1_PS_i --------------------------
	.section	.nv.constant0._Z24kernel_pointwise_mul_modPK6float2S1_PS_i,"a",@progbits
	.sectionflags	@""
	.align	4
.nv.constant0._Z24kernel_pointwise_mul_modPK6float2S1_PS_i:
	.zero		924


//--------------------- .nv.constant0._Z22kernel_build_chirps_2dP6float2S0_iff --------------------------
	.section	.nv.constant0._Z22kernel_build_chirps_2dP6float2S0_iff,"a",@progbits
	.sectionflags	@""
	.align	4
.nv.constant0._Z22kernel_build_chirps_2dP6float2S0_iff:
	.zero		924


//--------------------- SYMBOLS --------------------------

	.type		.nv.reservedSmem.offset0,@object
	.size		.nv.reservedSmem.offset0,0x4
